	.target	sm_90a

	.elftype	@"ET_EXEC"


//--------------------- .note.nv.tkinfo           --------------------------
	.section	.note.nv.tkinfo,"",@"SHT_NOTE"
	.sectionflags	@"SHF_NOTE_NV_TKINFO"
	.tkinfo
        /*0018*/ 	.word	0x00000002
        /*0030*/ 	.string	""
        /*0030*/ 	.string	"ptxas"
        /*0030*/ 	.string	"Cuda compilation tools, release 13.0, V13.0.88"
        /*0030*/ 	.string	"Build cuda_13.0.r13.0/compiler.36424714_0"
        /*0030*/ 	.string	"-arch sm_90a -m 64 "



//--------------------- .note.nv.cuinfo           --------------------------
	.section	.note.nv.cuinfo,"",@"SHT_NOTE"
	.sectionflags	@"SHF_NOTE_NV_CUINFO"
        /*0018*/ 	.short	0x0002
        /*001a*/ 	.short	0x005a
        /*001c*/ 	.short	0x0082
	.zero		2


//--------------------- .nv.info                  --------------------------
	.section	.nv.info,"",@"SHT_CUDA_INFO"
	.align	4


	//----- nvinfo : EIATTR_REGCOUNT
	.align		4
        /*0000*/ 	.byte	0x04, 0x2f
        /*0002*/ 	.short	(.L_15 - .L_14)
	.align		4
.L_14:
        /*0004*/ 	.word	index@(_ZN7cutlass13device_kernelINS_4gemm6kernel13GemmUniversalIN4cute5tupleIJiiiiEEENS1_10collective13CollectiveMmaINS1_34MainloopSm90TmaGmmaWarpSpecializedILi3ENS5_IJNS4_1CILi2EEENSA_ILi4EEENSA_ILi1EEEEEENS1_35KernelTmaWarpSpecializedCooperativeEEENS5_IJNSA_ILi128EEESH_SH_EEENS_6half_tENS5_IJlSD_lEEESJ_SK_NS4_8TiledMMAINS4_8MMA_AtomIJNS4_4SM904GMMA26MMA_64x128x16_F32F16F16_SSILNSO_5MajorE0ELSQ_0ELNSO_7ScaleInE1ELSR_1EEEEEENS4_6LayoutINS5_IJSB_SD_SD_EEENS5_IJSD_NSA_ILi0EEESW_EEEEENS5_IJNS4_10UnderscoreESZ_SZ_EEEEENS4_23SM90_TMA_LOAD_MULTICASTENS4_14ComposedLayoutINS4_7SwizzleILi3ELi4ELi3EEENS4_18smem_ptr_flag_bitsILi16EEENSU_INS5_IJNSA_ILi8EEENSA_ILi64EEEEEENS5_IJS19_SD_EEEEEEEvNS4_8identityES12_S1D_vS1E_EENS_8epilogue10collective6detail29Sm90TmaWarpSpecializedAdapterINS1H_15DefaultEpilogueISJ_SK_SK_NS1G_6thread17LinearCombinationISJ_Li1EffLNS1L_9ScaleType4KindE0ELNS_15FloatRoundStyleE2ESJ_EENS1_15EpilogueDefaultEEEEEvvEEEEvNT_6ParamsE)
        /*0008*/ 	.word	0x000000a8


	//----- nvinfo : EIATTR_FRAME_SIZE
	.align		4
.L_15:
        /*000c*/ 	.byte	0x04, 0x11
        /*000e*/ 	.short	(.L_17 - .L_16)
	.align		4
.L_16:
        /*0010*/ 	.word	index@(_ZN7cutlass13device_kernelINS_4gemm6kernel13GemmUniversalIN4cute5tupleIJiiiiEEENS1_10collective13CollectiveMmaINS1_34MainloopSm90TmaGmmaWarpSpecializedILi3ENS5_IJNS4_1CILi2EEENSA_ILi4EEENSA_ILi1EEEEEENS1_35KernelTmaWarpSpecializedCooperativeEEENS5_IJNSA_ILi128EEESH_SH_EEENS_6half_tENS5_IJlSD_lEEESJ_SK_NS4_8TiledMMAINS4_8MMA_AtomIJNS4_4SM904GMMA26MMA_64x128x16_F32F16F16_SSILNSO_5MajorE0ELSQ_0ELNSO_7ScaleInE1ELSR_1EEEEEENS4_6LayoutINS5_IJSB_SD_SD_EEENS5_IJSD_NSA_ILi0EEESW_EEEEENS5_IJNS4_10UnderscoreESZ_SZ_EEEEENS4_23SM90_TMA_LOAD_MULTICASTENS4_14ComposedLayoutINS4_7SwizzleILi3ELi4ELi3EEENS4_18smem_ptr_flag_bitsILi16EEENSU_INS5_IJNSA_ILi8EEENSA_ILi64EEEEEENS5_IJS19_SD_EEEEEEEvNS4_8identityES12_S1D_vS1E_EENS_8epilogue10collective6detail29Sm90TmaWarpSpecializedAdapterINS1H_15DefaultEpilogueISJ_SK_SK_NS1G_6thread17LinearCombinationISJ_Li1EffLNS1L_9ScaleType4KindE0ELNS_15FloatRoundStyleE2ESJ_EENS1_15EpilogueDefaultEEEEEvvEEEEvNT_6ParamsE)
        /*0014*/ 	.word	0x00000000


	//----- nvinfo : EIATTR_MIN_STACK_SIZE
	.align		4
.L_17:
        /*0018*/ 	.byte	0x04, 0x12
        /*001a*/ 	.short	(.L_19 - .L_18)
	.align		4
.L_18:
        /*001c*/ 	.word	index@(_ZN7cutlass13device_kernelINS_4gemm6kernel13GemmUniversalIN4cute5tupleIJiiiiEEENS1_10collective13CollectiveMmaINS1_34MainloopSm90TmaGmmaWarpSpecializedILi3ENS5_IJNS4_1CILi2EEENSA_ILi4EEENSA_ILi1EEEEEENS1_35KernelTmaWarpSpecializedCooperativeEEENS5_IJNSA_ILi128EEESH_SH_EEENS_6half_tENS5_IJlSD_lEEESJ_SK_NS4_8TiledMMAINS4_8MMA_AtomIJNS4_4SM904GMMA26MMA_64x128x16_F32F16F16_SSILNSO_5MajorE0ELSQ_0ELNSO_7ScaleInE1ELSR_1EEEEEENS4_6LayoutINS5_IJSB_SD_SD_EEENS5_IJSD_NSA_ILi0EEESW_EEEEENS5_IJNS4_10UnderscoreESZ_SZ_EEEEENS4_23SM90_TMA_LOAD_MULTICASTENS4_14ComposedLayoutINS4_7SwizzleILi3ELi4ELi3EEENS4_18smem_ptr_flag_bitsILi16EEENSU_INS5_IJNSA_ILi8EEENSA_ILi64EEEEEENS5_IJS19_SD_EEEEEEEvNS4_8identityES12_S1D_vS1E_EENS_8epilogue10collective6detail29Sm90TmaWarpSpecializedAdapterINS1H_15DefaultEpilogueISJ_SK_SK_NS1G_6thread17LinearCombinationISJ_Li1EffLNS1L_9ScaleType4KindE0ELNS_15FloatRoundStyleE2ESJ_EENS1_15EpilogueDefaultEEEEEvvEEEEvNT_6ParamsE)
        /*0020*/ 	.word	0x00000000
.L_19:


//--------------------- .nv.compat                --------------------------
	.section	.nv.compat,"",@"SHT_CUDA_COMPAT_INFO"
	.align	4
        /*0000*/ 	.byte	0x02, 0x09, 0x01, 0x00, 0x02, 0x02, 0x04, 0x00, 0x02, 0x05, 0x05, 0x00, 0x03, 0x07, 0x01, 0x01
        /*0010*/ 	.byte	0x02, 0x03, 0x01, 0x00, 0x02, 0x06, 0x01, 0x00, 0x04, 0x0b, 0x08, 0x00, 0x00, 0x00, 0x00, 0x00
        /*0020*/ 	.byte	0x00, 0x00, 0x00, 0x00


//--------------------- .nv.info._ZN7cutlass13device_kernelINS_4gemm6kernel13GemmUniversalIN4cute5tupleIJiiiiEEENS1_10collective13CollectiveMmaINS1_34MainloopSm90TmaGmmaWarpSpecializedILi3ENS5_IJNS4_1CILi2EEENSA_ILi4EEENSA_ILi1EEEEEENS1_35KernelTmaWarpSpecializedCooperativeEEENS5_IJNSA_ILi128EEESH_SH_EEENS_6half_tENS5_IJlSD_lEEESJ_SK_NS4_8TiledMMAINS4_8MMA_AtomIJNS4_4SM904GMMA26MMA_64x128x16_F32F16F16_SSILNSO_5MajorE0ELSQ_0ELNSO_7ScaleInE1ELSR_1EEEEEENS4_6LayoutINS5_IJSB_SD_SD_EEENS5_IJSD_NSA_ILi0EEESW_EEEEENS5_IJNS4_10UnderscoreESZ_SZ_EEEEENS4_23SM90_TMA_LOAD_MULTICASTENS4_14ComposedLayoutINS4_7SwizzleILi3ELi4ELi3EEENS4_18smem_ptr_flag_bitsILi16EEENSU_INS5_IJNSA_ILi8EEENSA_ILi64EEEEEENS5_IJS19_SD_EEEEEEEvNS4_8identityES12_S1D_vS1E_EENS_8epilogue10collective6detail29Sm90TmaWarpSpecializedAdapterINS1H_15DefaultEpilogueISJ_SK_SK_NS1G_6thread17LinearCombinationISJ_Li1EffLNS1L_9ScaleType4KindE0ELNS_15FloatRoundStyleE2ESJ_EENS1_15EpilogueDefaultEEEEEvvEEEEvNT_6ParamsE --------------------------
	.section	.nv.info._ZN7cutlass13device_kernelINS_4gemm6kernel13GemmUniversalIN4cute5tupleIJiiiiEEENS1_10collective13CollectiveMmaINS1_34MainloopSm90TmaGmmaWarpSpecializedILi3ENS5_IJNS4_1CILi2EEENSA_ILi4EEENSA_ILi1EEEEEENS1_35KernelTmaWarpSpecializedCooperativeEEENS5_IJNSA_ILi128EEESH_SH_EEENS_6half_tENS5_IJlSD_lEEESJ_SK_NS4_8TiledMMAINS4_8MMA_AtomIJNS4_4SM904GMMA26MMA_64x128x16_F32F16F16_SSILNSO_5MajorE0ELSQ_0ELNSO_7ScaleInE1ELSR_1EEEEEENS4_6LayoutINS5_IJSB_SD_SD_EEENS5_IJSD_NSA_ILi0EEESW_EEEEENS5_IJNS4_10UnderscoreESZ_SZ_EEEEENS4_23SM90_TMA_LOAD_MULTICASTENS4_14ComposedLayoutINS4_7SwizzleILi3ELi4ELi3EEENS4_18smem_ptr_flag_bitsILi16EEENSU_INS5_IJNSA_ILi8EEENSA_ILi64EEEEEENS5_IJS19_SD_EEEEEEEvNS4_8identityES12_S1D_vS1E_EENS_8epilogue10collective6detail29Sm90TmaWarpSpecializedAdapterINS1H_15DefaultEpilogueISJ_SK_SK_NS1G_6thread17LinearCombinationISJ_Li1EffLNS1L_9ScaleType4KindE0ELNS_15FloatRoundStyleE2ESJ_EENS1_15EpilogueDefaultEEEEEvvEEEEvNT_6ParamsE,"",@"SHT_CUDA_INFO"
	.sectionflags	@""
	.align	4


	//----- nvinfo : EIATTR_CUDA_API_VERSION
	.align		4
        /*0000*/ 	.byte	0x04, 0x37
        /*0002*/ 	.short	(.L_21 - .L_20)
.L_20:
        /*0004*/ 	.word	0x00000082


	//----- nvinfo : EIATTR_KPARAM_INFO
	.align		4
.L_21:
        /*0008*/ 	.byte	0x04, 0x17
        /*000a*/ 	.short	(.L_23 - .L_22)
.L_22:
        /*000c*/ 	.word	0x00000000
        /*0010*/ 	.short	0x0000
        /*0012*/ 	.short	0x0070
        /*0014*/ 	.byte	0x00, 0xf0, 0x01, 0x10


	//----- nvinfo : EIATTR_SPARSE_MMA_MASK
	.align		4
.L_23:
        /*0018*/ 	.byte	0x03, 0x50
        /*001a*/ 	.short	0x0000


	//----- nvinfo : EIATTR_MAXREG_COUNT
	.align		4
        /*001c*/ 	.byte	0x03, 0x1b
        /*001e*/ 	.short	0x00a8


	//----- nvinfo : EIATTR_NUM_BARRIERS
	.align		4
        /*0020*/ 	.byte	0x02, 0x4c
        /*0022*/ 	.byte	0x01
	.zero		1


	//----- nvinfo : EIATTR_EXTERNS
	.align		4
        /*0024*/ 	.byte	0x04, 0x0f
        /*0026*/ 	.short	(.L_25 - .L_24)


	//   ....[0]....
	.align		4
.L_24:
        /*0028*/ 	.word	index@(__assertfail)


	//----- nvinfo : EIATTR_MERCURY_ISA_VERSION
	.align		4
.L_25:
        /*002c*/ 	.byte	0x03, 0x5f
        /*002e*/ 	.short	0x0101


	//----- nvinfo : EIATTR_INT_WARP_WIDE_INSTR_OFFSETS
	.align		4
        /*0030*/ 	.byte	0x04, 0x31
        /*0032*/ 	.short	(.L_27 - .L_26)


	//   ....[0]....
.L_26:
        /*0034*/ 	.word	0x00000460


	//   ....[1]....
        /*0038*/ 	.word	0x00000490


	//   ....[2]....
        /*003c*/ 	.word	0x00000630


	//   ....[3]....
        /*0040*/ 	.word	0x00002260


	//----- nvinfo : EIATTR_COOP_GROUP_MASK_REGIDS
	.align		4
.L_27:
        /*0044*/ 	.byte	0x04, 0x29
        /*0046*/ 	.short	(.L_29 - .L_28)


	//   ....[0]....
.L_28:
        /*0048*/ 	.word	0xffffffff


	//   ....[1]....
        /*004c*/ 	.word	0xffffffff


	//   ....[2]....
        /*0050*/ 	.word	0xffffffff


	//   ....[3]....
        /*0054*/ 	.word	0xffffffff


	//   ....[4]....
        /*0058*/ 	.word	0xffffffff


	//   ....[5]....
        /*005c*/ 	.word	0xffffffff


	//----- nvinfo : EIATTR_COOP_GROUP_INSTR_OFFSETS
	.align		4
.L_29:
        /*0060*/ 	.byte	0x04, 0x28
        /*0062*/ 	.short	(.L_31 - .L_30)


	//   ....[0]....
.L_30:
        /*0064*/ 	.word	0x00000060


	//   ....[1]....
        /*0068*/ 	.word	0x00000070


	//   ....[2]....
        /*006c*/ 	.word	0x00000130


	//   ....[3]....
        /*0070*/ 	.word	0x000002b0


	//   ....[4]....
        /*0074*/ 	.word	0x000007e0


	//   ....[5]....
        /*0078*/ 	.word	0x00001460


	//----- nvinfo : EIATTR_REG_RECONFIG
	.align		4
.L_31:
        /*007c*/ 	.byte	0x01, 0x54
	.zero		2


	//----- nvinfo : EIATTR_SYSCALL_OFFSETS
	.align		4
        /*0080*/ 	.byte	0x04, 0x46
        /*0082*/ 	.short	(.L_33 - .L_32)


	//   ....[0]....
.L_32:
        /*0084*/ 	.word	0x00001650


	//----- nvinfo : EIATTR_MBARRIER_INSTR_OFFSETS
	.align		4
.L_33:
        /*0088*/ 	.byte	0x04, 0x39
        /*008a*/ 	.short	(.L_35 - .L_34)


	//   ....[0]....
.L_34:
        /*008c*/ 	.word	0x00000230
        /*0090*/ 	.word	0x000000ff
        /*0094*/ 	.word	0x00000000
        /*0098*/ 	.short	0x0100
        /*009a*/ 	.byte	0x08
	.zero		1


	//   ....[1]....
        /*009c*/ 	.word	0x00000240
        /*00a0*/ 	.word	0x000000ff
        /*00a4*/ 	.word	0x00000018
        /*00a8*/ 	.short	0x0100
        /*00aa*/ 	.byte	0x08
	.zero		1


	//   ....[2]....
        /*00ac*/ 	.word	0x00000250
        /*00b0*/ 	.word	0x000000ff
        /*00b4*/ 	.word	0x00000008
        /*00b8*/ 	.short	0x0100
        /*00ba*/ 	.byte	0x08
	.zero		1


	//   ....[3]....
        /*00bc*/ 	.word	0x00000260
        /*00c0*/ 	.word	0x000000ff
        /*00c4*/ 	.word	0x00000020
        /*00c8*/ 	.short	0x0100
        /*00ca*/ 	.byte	0x08
	.zero		1


	//   ....[4]....
        /*00cc*/ 	.word	0x00000270
        /*00d0*/ 	.word	0x000000ff
        /*00d4*/ 	.word	0x00000010
        /*00d8*/ 	.short	0x0100
        /*00da*/ 	.byte	0x08
	.zero		1


	//   ....[5]....
        /*00dc*/ 	.word	0x00000280
        /*00e0*/ 	.word	0x000000ff
        /*00e4*/ 	.word	0x00000028
        /*00e8*/ 	.short	0x0100
        /*00ea*/ 	.byte	0x08
	.zero		1


	//   ....[6]....
        /*00ec*/ 	.word	0x000006c0
        /*00f0*/ 	.word	0x000000ff
        /*00f4*/ 	.word	0x00000040
        /*00f8*/ 	.short	0x0100
        /*00fa*/ 	.byte	0x06
	.zero		1


	//   ....[7]....
        /*00fc*/ 	.word	0x00000760
        /*0100*/ 	.word	0x000000ff
        /*0104*/ 	.word	0x00000048
        /*0108*/ 	.short	0x0100
        /*010a*/ 	.byte	0x06
	.zero		1


	//   ....[8]....
        /*010c*/ 	.word	0x00001710
        /*0110*/ 	.word	0x00000003
        /*0114*/ 	.word	0x00000000
        /*0118*/ 	.short	0x010a
        /*011a*/ 	.byte	0x3f
	.zero		1


	//   ....[9]....
        /*011c*/ 	.word	0x00001770
        /*0120*/ 	.word	0x00000003
        /*0124*/ 	.word	0x00000000
        /*0128*/ 	.short	0x010a
        /*012a*/ 	.byte	0x3f
	.zero		1


	//   ....[10]....
        /*012c*/ 	.word	0x00001cb0
        /*0130*/ 	.word	0x00000005
        /*0134*/ 	.word	0x00000000
        /*0138*/ 	.short	0x010a
        /*013a*/ 	.byte	0x3f
	.zero		1


	//   ....[11]....
        /*013c*/ 	.word	0x00001cf0
        /*0140*/ 	.word	0x00000005
        /*0144*/ 	.word	0x00000000
        /*0148*/ 	.short	0x010a
        /*014a*/ 	.byte	0x3f
	.zero		1


	//   ....[12]....
        /*014c*/ 	.word	0x00002110
        /*0150*/ 	.word	0x00000004
        /*0154*/ 	.word	0x00000000
        /*0158*/ 	.short	0x0101
        /*015a*/ 	.byte	0x3f
	.zero		1


	//   ....[13]....
        /*015c*/ 	.word	0x00002300
        /*0160*/ 	.word	0x00000000
        /*0164*/ 	.word	0x00000000
        /*0168*/ 	.short	0x0101
        /*016a*/ 	.byte	0x3f
	.zero		1


	//   ....[14]....
        /*016c*/ 	.word	0x000074f0
        /*0170*/ 	.word	0x00000015
        /*0174*/ 	.word	0x00000018
        /*0178*/ 	.short	0x010a
        /*017a*/ 	.byte	0x3f
	.zero		1


	//   ....[15]....
        /*017c*/ 	.word	0x00007970
        /*0180*/ 	.word	0x00000006
        /*0184*/ 	.word	0x00000048
        /*0188*/ 	.short	0x0101
        /*018a*/ 	.byte	0x3f
	.zero		1


	//   ....[16]....
        /*018c*/ 	.word	0x000080a0
        /*0190*/ 	.word	0x00000007
        /*0194*/ 	.word	0x00000000
        /*0198*/ 	.short	0x010a
        /*019a*/ 	.byte	0x3f
	.zero		1


	//   ....[17]....
        /*019c*/ 	.word	0x00008120
        /*01a0*/ 	.word	0x00000006
        /*01a4*/ 	.word	0x00000000
        /*01a8*/ 	.short	0x010a
        /*01aa*/ 	.byte	0x3f
	.zero		1


	//   ....[18]....
        /*01ac*/ 	.word	0x000081b0
        /*01b0*/ 	.word	0x00000003
        /*01b4*/ 	.word	0x00000000
        /*01b8*/ 	.short	0x010a
        /*01ba*/ 	.byte	0x3f
	.zero		1


	//   ....[19]....
        /*01bc*/ 	.word	0x00008210
        /*01c0*/ 	.word	0x00000003
        /*01c4*/ 	.word	0x00000000
        /*01c8*/ 	.short	0x010a
        /*01ca*/ 	.byte	0x3f
	.zero		1


	//   ....[20]....
        /*01cc*/ 	.word	0x00008260
        /*01d0*/ 	.word	0x00000005
        /*01d4*/ 	.word	0x00000000
        /*01d8*/ 	.short	0x010a
        /*01da*/ 	.byte	0x3f
	.zero		1


	//   ....[21]....
        /*01dc*/ 	.word	0x00008330
        /*01e0*/ 	.word	0x00000015
        /*01e4*/ 	.word	0x00000018
        /*01e8*/ 	.short	0x010a
        /*01ea*/ 	.byte	0x3f
	.zero		1


	//   ....[22]....
        /*01ec*/ 	.word	0x00008400
        /*01f0*/ 	.word	0x00000007
        /*01f4*/ 	.word	0x00000000
        /*01f8*/ 	.short	0x010a
        /*01fa*/ 	.byte	0x3f
	.zero		1


	//   ....[23]....
        /*01fc*/ 	.word	0x00008450
        /*0200*/ 	.word	0x00000006
        /*0204*/ 	.word	0x00000000
        /*0208*/ 	.short	0x010a
        /*020a*/ 	.byte	0x3f
	.zero		1


	//----- nvinfo : EIATTR_NUM_MBARRIERS
	.align		4
.L_35:
        /*020c*/ 	.byte	0x03, 0x38
        /*020e*/ 	.short	0x0008


	//----- nvinfo : EIATTR_EXIT_INSTR_OFFSETS
	.align		4
        /*0210*/ 	.byte	0x04, 0x1c
        /*0212*/ 	.short	(.L_37 - .L_36)


	//   ....[0]....
.L_36:
        /*0214*/ 	.word	0x000009b0


	//   ....[1]....
        /*0218*/ 	.word	0x000011c0


	//   ....[2]....
        /*021c*/ 	.word	0x00006bb0


	//   ....[3]....
        /*0220*/ 	.word	0x00007110


	//   ....[4]....
        /*0224*/ 	.word	0x00008200


	//----- nvinfo : EIATTR_MAX_THREADS
	.align		4
.L_37:
        /*0228*/ 	.byte	0x04, 0x05
        /*022a*/ 	.short	(.L_39 - .L_38)
.L_38:
        /*022c*/ 	.word	0x00000180
        /*0230*/ 	.word	0x00000001
        /*0234*/ 	.word	0x00000001


	//----- nvinfo : EIATTR_CRS_STACK_SIZE
	.align		4
.L_39:
        /*0238*/ 	.byte	0x04, 0x1e
        /*023a*/ 	.short	(.L_41 - .L_40)
.L_40:
        /*023c*/ 	.word	0x00000000


	//----- nvinfo : EIATTR_CBANK_PARAM_SIZE
	.align		4
.L_41:
        /*0240*/ 	.byte	0x03, 0x19
        /*0242*/ 	.short	0x0470


	//----- nvinfo : EIATTR_PARAM_CBANK
	.align		4
        /*0244*/ 	.byte	0x04, 0x0a
        /*0246*/ 	.short	(.L_43 - .L_42)
	.align		4
.L_42:
        /*0248*/ 	.word	index@(.nv.constant0._ZN7cutlass13device_kernelINS_4gemm6kernel13GemmUniversalIN4cute5tupleIJiiiiEEENS1_10collective13CollectiveMmaINS1_34MainloopSm90TmaGmmaWarpSpecializedILi3ENS5_IJNS4_1CILi2EEENSA_ILi4EEENSA_ILi1EEEEEENS1_35KernelTmaWarpSpecializedCooperativeEEENS5_IJNSA_ILi128EEESH_SH_EEENS_6half_tENS5_IJlSD_lEEESJ_SK_NS4_8TiledMMAINS4_8MMA_AtomIJNS4_4SM904GMMA26MMA_64x128x16_F32F16F16_SSILNSO_5MajorE0ELSQ_0ELNSO_7ScaleInE1ELSR_1EEEEEENS4_6LayoutINS5_IJSB_SD_SD_EEENS5_IJSD_NSA_ILi0EEESW_EEEEENS5_IJNS4_10UnderscoreESZ_SZ_EEEEENS4_23SM90_TMA_LOAD_MULTICASTENS4_14ComposedLayoutINS4_7SwizzleILi3ELi4ELi3EEENS4_18smem_ptr_flag_bitsILi16EEENSU_INS5_IJNSA_ILi8EEENSA_ILi64EEEEEENS5_IJS19_SD_EEEEEEEvNS4_8identityES12_S1D_vS1E_EENS_8epilogue10collective6detail29Sm90TmaWarpSpecializedAdapterINS1H_15DefaultEpilogueISJ_SK_SK_NS1G_6thread17LinearCombinationISJ_Li1EffLNS1L_9ScaleType4KindE0ELNS_15FloatRoundStyleE2ESJ_EENS1_15EpilogueDefaultEEEEEvvEEEEvNT_6ParamsE)
        /*024c*/ 	.short	0x0210
        /*024e*/ 	.short	0x0470


	//----- nvinfo : EIATTR_SW_WAR
	.align		4
.L_43:
        /*0250*/ 	.byte	0x04, 0x36
        /*0252*/ 	.short	(.L_45 - .L_44)
.L_44:
        /*0254*/ 	.word	0x00000008
.L_45:


//--------------------- .nv.callgraph             --------------------------
	.section	.nv.callgraph,"",@"SHT_CUDA_CALLGRAPH"
	.align	4
	.sectionentsize	8
	.align		4
        /*0000*/ 	.word	0x00000000
	.align		4
        /*0004*/ 	.word	0xffffffff
	.align		4
        /*0008*/ 	.word	index@(_ZN7cutlass13device_kernelINS_4gemm6kernel13GemmUniversalIN4cute5tupleIJiiiiEEENS1_10collective13CollectiveMmaINS1_34MainloopSm90TmaGmmaWarpSpecializedILi3ENS5_IJNS4_1CILi2EEENSA_ILi4EEENSA_ILi1EEEEEENS1_35KernelTmaWarpSpecializedCooperativeEEENS5_IJNSA_ILi128EEESH_SH_EEENS_6half_tENS5_IJlSD_lEEESJ_SK_NS4_8TiledMMAINS4_8MMA_AtomIJNS4_4SM904GMMA26MMA_64x128x16_F32F16F16_SSILNSO_5MajorE0ELSQ_0ELNSO_7ScaleInE1ELSR_1EEEEEENS4_6LayoutINS5_IJSB_SD_SD_EEENS5_IJSD_NSA_ILi0EEESW_EEEEENS5_IJNS4_10UnderscoreESZ_SZ_EEEEENS4_23SM90_TMA_LOAD_MULTICASTENS4_14ComposedLayoutINS4_7SwizzleILi3ELi4ELi3EEENS4_18smem_ptr_flag_bitsILi16EEENSU_INS5_IJNSA_ILi8EEENSA_ILi64EEEEEENS5_IJS19_SD_EEEEEEEvNS4_8identityES12_S1D_vS1E_EENS_8epilogue10collective6detail29Sm90TmaWarpSpecializedAdapterINS1H_15DefaultEpilogueISJ_SK_SK_NS1G_6thread17LinearCombinationISJ_Li1EffLNS1L_9ScaleType4KindE0ELNS_15FloatRoundStyleE2ESJ_EENS1_15EpilogueDefaultEEEEEvvEEEEvNT_6ParamsE)
	.align		4
        /*000c*/ 	.word	index@(__assertfail)
	.align		4
        /*0010*/ 	.word	0x00000000
	.align		4
        /*0014*/ 	.word	0xfffffffe
	.align		4
        /*0018*/ 	.word	0x00000000
	.align		4
        /*001c*/ 	.word	0xfffffffd
	.align		4
        /*0020*/ 	.word	0x00000000
	.align		4
        /*0024*/ 	.word	0xfffffffc


//--------------------- .nv.constant4             --------------------------
	.section	.nv.constant4,"a",@progbits
	.align	8
	.align		8
.nv.constant4:
        /*0000*/ 	.dword	__assertfail
	.align		8
        /*0008*/ 	.dword	__unnamed_1
	.align		8
        /*0010*/ 	.dword	_ZN40_INTERNAL_99657a63_4_k_cu_48762056_232604cuda3std3__45__cpo5beginE
	.align		8
        /*0018*/ 	.dword	_ZN40_INTERNAL_99657a63_4_k_cu_48762056_232604cuda3std3__45__cpo3endE
	.align		8
        /*0020*/ 	.dword	_ZN40_INTERNAL_99657a63_4_k_cu_48762056_232604cuda3std3__45__cpo6cbeginE
	.align		8
        /*0028*/ 	.dword	_ZN40_INTERNAL_99657a63_4_k_cu_48762056_232604cuda3std3__45__cpo4cendE
	.align		8
        /*0030*/ 	.dword	_ZN40_INTERNAL_99657a63_4_k_cu_48762056_232604cuda3std3__442_GLOBAL__N__99657a63_4_k_cu_48762056_232606ignoreE
	.align		8
        /*0038*/ 	.dword	_ZN40_INTERNAL_99657a63_4_k_cu_48762056_232604cuda3std3__419piecewise_constructE
	.align		8
        /*0040*/ 	.dword	_ZN40_INTERNAL_99657a63_4_k_cu_48762056_232604cuda3std3__48in_placeE
	.align		8
        /*0048*/ 	.dword	_ZN40_INTERNAL_99657a63_4_k_cu_48762056_232604cuda3std6ranges3__45__cpo4swapE
	.align		8
        /*0050*/ 	.dword	_ZN40_INTERNAL_99657a63_4_k_cu_48762056_232604cuda3std6ranges3__45__cpo9iter_moveE
	.align		8
        /*0058*/ 	.dword	_ZN40_INTERNAL_99657a63_4_k_cu_48762056_232604cute7productE
	.align		8
        /*0060*/ 	.dword	_ZN40_INTERNAL_99657a63_4_k_cu_48762056_232604cute1_E
	.align		8
        /*0068*/ 	.dword	$str$22
	.align		8
        /*0070*/ 	.dword	$str$23


//--------------------- .text._ZN7cutlass13device_kernelINS_4gemm6kernel13GemmUniversalIN4cute5tupleIJiiiiEEENS1_10collective13CollectiveMmaINS1_34MainloopSm90TmaGmmaWarpSpecializedILi3ENS5_IJNS4_1CILi2EEENSA_ILi4EEENSA_ILi1EEEEEENS1_35KernelTmaWarpSpecializedCooperativeEEENS5_IJNSA_ILi128EEESH_SH_EEENS_6half_tENS5_IJlSD_lEEESJ_SK_NS4_8TiledMMAINS4_8MMA_AtomIJNS4_4SM904GMMA26MMA_64x128x16_F32F16F16_SSILNSO_5MajorE0ELSQ_0ELNSO_7ScaleInE1ELSR_1EEEEEENS4_6LayoutINS5_IJSB_SD_SD_EEENS5_IJSD_NSA_ILi0EEESW_EEEEENS5_IJNS4_10UnderscoreESZ_SZ_EEEEENS4_23SM90_TMA_LOAD_MULTICASTENS4_14ComposedLayoutINS4_7SwizzleILi3ELi4ELi3EEENS4_18smem_ptr_flag_bitsILi16EEENSU_INS5_IJNSA_ILi8EEENSA_ILi64EEEEEENS5_IJS19_SD_EEEEEEEvNS4_8identityES12_S1D_vS1E_EENS_8epilogue10collective6detail29Sm90TmaWarpSpecializedAdapterINS1H_15DefaultEpilogueISJ_SK_SK_NS1G_6thread17LinearCombinationISJ_Li1EffLNS1L_9ScaleType4KindE0ELNS_15FloatRoundStyleE2ESJ_EENS1_15EpilogueDefaultEEEEEvvEEEEvNT_6ParamsE --------------------------
	.section	.text._ZN7cutlass13device_kernelINS_4gemm6kernel13GemmUniversalIN4cute5tupleIJiiiiEEENS1_10collective13CollectiveMmaINS1_34MainloopSm90TmaGmmaWarpSpecializedILi3ENS5_IJNS4_1CILi2EEENSA_ILi4EEENSA_ILi1EEEEEENS1_35KernelTmaWarpSpecializedCooperativeEEENS5_IJNSA_ILi128EEESH_SH_EEENS_6half_tENS5_IJlSD_lEEESJ_SK_NS4_8TiledMMAINS4_8MMA_AtomIJNS4_4SM904GMMA26MMA_64x128x16_F32F16F16_SSILNSO_5MajorE0ELSQ_0ELNSO_7ScaleInE1ELSR_1EEEEEENS4_6LayoutINS5_IJSB_SD_SD_EEENS5_IJSD_NSA_ILi0EEESW_EEEEENS5_IJNS4_10UnderscoreESZ_SZ_EEEEENS4_23SM90_TMA_LOAD_MULTICASTENS4_14ComposedLayoutINS4_7SwizzleILi3ELi4ELi3EEENS4_18smem_ptr_flag_bitsILi16EEENSU_INS5_IJNSA_ILi8EEENSA_ILi64EEEEEENS5_IJS19_SD_EEEEEEEvNS4_8identityES12_S1D_vS1E_EENS_8epilogue10collective6detail29Sm90TmaWarpSpecializedAdapterINS1H_15DefaultEpilogueISJ_SK_SK_NS1G_6thread17LinearCombinationISJ_Li1EffLNS1L_9ScaleType4KindE0ELNS_15FloatRoundStyleE2ESJ_EENS1_15EpilogueDefaultEEEEEvvEEEEvNT_6ParamsE,"ax",@progbits
	.align	128
.text._ZN7cutlass13device_kernelINS_4gemm6kernel13GemmUniversalIN4cute5tupleIJiiiiEEENS1_10collective13CollectiveMmaINS1_34MainloopSm90TmaGmmaWarpSpecializedILi3ENS5_IJNS4_1CILi2EEENSA_ILi4EEENSA_ILi1EEEEEENS1_35KernelTmaWarpSpecializedCooperativeEEENS5_IJNSA_ILi128EEESH_SH_EEENS_6half_tENS5_IJlSD_lEEESJ_SK_NS4_8TiledMMAINS4_8MMA_AtomIJNS4_4SM904GMMA26MMA_64x128x16_F32F16F16_SSILNSO_5MajorE0ELSQ_0ELNSO_7ScaleInE1ELSR_1EEEEEENS4_6LayoutINS5_IJSB_SD_SD_EEENS5_IJSD_NSA_ILi0EEESW_EEEEENS5_IJNS4_10UnderscoreESZ_SZ_EEEEENS4_23SM90_TMA_LOAD_MULTICASTENS4_14ComposedLayoutINS4_7SwizzleILi3ELi4ELi3EEENS4_18smem_ptr_flag_bitsILi16EEENSU_INS5_IJNSA_ILi8EEENSA_ILi64EEEEEENS5_IJS19_SD_EEEEEEEvNS4_8identityES12_S1D_vS1E_EENS_8epilogue10collective6detail29Sm90TmaWarpSpecializedAdapterINS1H_15DefaultEpilogueISJ_SK_SK_NS1G_6thread17LinearCombinationISJ_Li1EffLNS1L_9ScaleType4KindE0ELNS_15FloatRoundStyleE2ESJ_EENS1_15EpilogueDefaultEEEEEvvEEEEvNT_6ParamsE:
        .type           _ZN7cutlass13device_kernelINS_4gemm6kernel13GemmUniversalIN4cute5tupleIJiiiiEEENS1_10collective13CollectiveMmaINS1_34MainloopSm90TmaGmmaWarpSpecializedILi3ENS5_IJNS4_1CILi2EEENSA_ILi4EEENSA_ILi1EEEEEENS1_35KernelTmaWarpSpecializedCooperativeEEENS5_IJNSA_ILi128EEESH_SH_EEENS_6half_tENS5_IJlSD_lEEESJ_SK_NS4_8TiledMMAINS4_8MMA_AtomIJNS4_4SM904GMMA26MMA_64x128x16_F32F16F16_SSILNSO_5MajorE0ELSQ_0ELNSO_7ScaleInE1ELSR_1EEEEEENS4_6LayoutINS5_IJSB_SD_SD_EEENS5_IJSD_NSA_ILi0EEESW_EEEEENS5_IJNS4_10UnderscoreESZ_SZ_EEEEENS4_23SM90_TMA_LOAD_MULTICASTENS4_14ComposedLayoutINS4_7SwizzleILi3ELi4ELi3EEENS4_18smem_ptr_flag_bitsILi16EEENSU_INS5_IJNSA_ILi8EEENSA_ILi64EEEEEENS5_IJS19_SD_EEEEEEEvNS4_8identityES12_S1D_vS1E_EENS_8epilogue10collective6detail29Sm90TmaWarpSpecializedAdapterINS1H_15DefaultEpilogueISJ_SK_SK_NS1G_6thread17LinearCombinationISJ_Li1EffLNS1L_9ScaleType4KindE0ELNS_15FloatRoundStyleE2ESJ_EENS1_15EpilogueDefaultEEEEEvvEEEEvNT_6ParamsE,@function
        .size           _ZN7cutlass13device_kernelINS_4gemm6kernel13GemmUniversalIN4cute5tupleIJiiiiEEENS1_10collective13CollectiveMmaINS1_34MainloopSm90TmaGmmaWarpSpecializedILi3ENS5_IJNS4_1CILi2EEENSA_ILi4EEENSA_ILi1EEEEEENS1_35KernelTmaWarpSpecializedCooperativeEEENS5_IJNSA_ILi128EEESH_SH_EEENS_6half_tENS5_IJlSD_lEEESJ_SK_NS4_8TiledMMAINS4_8MMA_AtomIJNS4_4SM904GMMA26MMA_64x128x16_F32F16F16_SSILNSO_5MajorE0ELSQ_0ELNSO_7ScaleInE1ELSR_1EEEEEENS4_6LayoutINS5_IJSB_SD_SD_EEENS5_IJSD_NSA_ILi0EEESW_EEEEENS5_IJNS4_10UnderscoreESZ_SZ_EEEEENS4_23SM90_TMA_LOAD_MULTICASTENS4_14ComposedLayoutINS4_7SwizzleILi3ELi4ELi3EEENS4_18smem_ptr_flag_bitsILi16EEENSU_INS5_IJNSA_ILi8EEENSA_ILi64EEEEEENS5_IJS19_SD_EEEEEEEvNS4_8identityES12_S1D_vS1E_EENS_8epilogue10collective6detail29Sm90TmaWarpSpecializedAdapterINS1H_15DefaultEpilogueISJ_SK_SK_NS1G_6thread17LinearCombinationISJ_Li1EffLNS1L_9ScaleType4KindE0ELNS_15FloatRoundStyleE2ESJ_EENS1_15EpilogueDefaultEEEEEvvEEEEvNT_6ParamsE,(.L_x_195 - _ZN7cutlass13device_kernelINS_4gemm6kernel13GemmUniversalIN4cute5tupleIJiiiiEEENS1_10collective13CollectiveMmaINS1_34MainloopSm90TmaGmmaWarpSpecializedILi3ENS5_IJNS4_1CILi2EEENSA_ILi4EEENSA_ILi1EEEEEENS1_35KernelTmaWarpSpecializedCooperativeEEENS5_IJNSA_ILi128EEESH_SH_EEENS_6half_tENS5_IJlSD_lEEESJ_SK_NS4_8TiledMMAINS4_8MMA_AtomIJNS4_4SM904GMMA26MMA_64x128x16_F32F16F16_SSILNSO_5MajorE0ELSQ_0ELNSO_7ScaleInE1ELSR_1EEEEEENS4_6LayoutINS5_IJSB_SD_SD_EEENS5_IJSD_NSA_ILi0EEESW_EEEEENS5_IJNS4_10UnderscoreESZ_SZ_EEEEENS4_23SM90_TMA_LOAD_MULTICASTENS4_14ComposedLayoutINS4_7SwizzleILi3ELi4ELi3EEENS4_18smem_ptr_flag_bitsILi16EEENSU_INS5_IJNSA_ILi8EEENSA_ILi64EEEEEENS5_IJS19_SD_EEEEEEEvNS4_8identityES12_S1D_vS1E_EENS_8epilogue10collective6detail29Sm90TmaWarpSpecializedAdapterINS1H_15DefaultEpilogueISJ_SK_SK_NS1G_6thread17LinearCombinationISJ_Li1EffLNS1L_9ScaleType4KindE0ELNS_15FloatRoundStyleE2ESJ_EENS1_15EpilogueDefaultEEEEEvvEEEEvNT_6ParamsE)
        .other          _ZN7cutlass13device_kernelINS_4gemm6kernel13GemmUniversalIN4cute5tupleIJiiiiEEENS1_10collective13CollectiveMmaINS1_34MainloopSm90TmaGmmaWarpSpecializedILi3ENS5_IJNS4_1CILi2EEENSA_ILi4EEENSA_ILi1EEEEEENS1_35KernelTmaWarpSpecializedCooperativeEEENS5_IJNSA_ILi128EEESH_SH_EEENS_6half_tENS5_IJlSD_lEEESJ_SK_NS4_8TiledMMAINS4_8MMA_AtomIJNS4_4SM904GMMA26MMA_64x128x16_F32F16F16_SSILNSO_5MajorE0ELSQ_0ELNSO_7ScaleInE1ELSR_1EEEEEENS4_6LayoutINS5_IJSB_SD_SD_EEENS5_IJSD_NSA_ILi0EEESW_EEEEENS5_IJNS4_10UnderscoreESZ_SZ_EEEEENS4_23SM90_TMA_LOAD_MULTICASTENS4_14ComposedLayoutINS4_7SwizzleILi3ELi4ELi3EEENS4_18smem_ptr_flag_bitsILi16EEENSU_INS5_IJNSA_ILi8EEENSA_ILi64EEEEEENS5_IJS19_SD_EEEEEEEvNS4_8identityES12_S1D_vS1E_EENS_8epilogue10collective6detail29Sm90TmaWarpSpecializedAdapterINS1H_15DefaultEpilogueISJ_SK_SK_NS1G_6thread17LinearCombinationISJ_Li1EffLNS1L_9ScaleType4KindE0ELNS_15FloatRoundStyleE2ESJ_EENS1_15EpilogueDefaultEEEEEvvEEEEvNT_6ParamsE,@"STO_CUDA_ENTRY STV_DEFAULT"
_ZN7cutlass13device_kernelINS_4gemm6kernel13GemmUniversalIN4cute5tupleIJiiiiEEENS1_10collective13CollectiveMmaINS1_34MainloopSm90TmaGmmaWarpSpecializedILi3ENS5_IJNS4_1CILi2EEENSA_ILi4EEENSA_ILi1EEEEEENS1_35KernelTmaWarpSpecializedCooperativeEEENS5_IJNSA_ILi128EEESH_SH_EEENS_6half_tENS5_IJlSD_lEEESJ_SK_NS4_8TiledMMAINS4_8MMA_AtomIJNS4_4SM904GMMA26MMA_64x128x16_F32F16F16_SSILNSO_5MajorE0ELSQ_0ELNSO_7ScaleInE1ELSR_1EEEEEENS4_6LayoutINS5_IJSB_SD_SD_EEENS5_IJSD_NSA_ILi0EEESW_EEEEENS5_IJNS4_10UnderscoreESZ_SZ_EEEEENS4_23SM90_TMA_LOAD_MULTICASTENS4_14ComposedLayoutINS4_7SwizzleILi3ELi4ELi3EEENS4_18smem_ptr_flag_bitsILi16EEENSU_INS5_IJNSA_ILi8EEENSA_ILi64EEEEEENS5_IJS19_SD_EEEEEEEvNS4_8identityES12_S1D_vS1E_EENS_8epilogue10collective6detail29Sm90TmaWarpSpecializedAdapterINS1H_15DefaultEpilogueISJ_SK_SK_NS1G_6thread17LinearCombinationISJ_Li1EffLNS1L_9ScaleType4KindE0ELNS_15FloatRoundStyleE2ESJ_EENS1_15EpilogueDefaultEEEEEvvEEEEvNT_6ParamsE:
[----:B------:R-:W0:Y:S01]  /*0000*/  LDC R1, c[0x0][0x28] ;  /* 0x00000a00ff017b82 */ /* 0x000e220000000800 */
[----:B------:R-:W1:Y:S01]  /*0010*/  S2R R95, SR_TID.X ;  /* 0x00000000005f7919 */ /* 0x000e620000002100 */
[----:B------:R-:W-:Y:S01]  /*0020*/  ELECT P0, URZ, PT ;  /* 0x00000000003f782f */ /* 0x000fe20003800000 */
[----:B------:R-:W-:Y:S01]  /*0030*/  BSSY B0, `(.L_x_0) ;  /* 0x000000f000007945 */ /* 0x000fe20003800000 */
[--C-:B-1----:R-:W-:Y:S02]  /*0040*/  SHF.R.U32.HI R0, RZ, 0x5, R95.reuse ;  /* 0x00000005ff007819 */ /* 0x102fe4000001165f */
[----:B------:R-:W-:-:S03]  /*0050*/  SHF.R.U32.HI R7, RZ, 0x7, R95 ;  /* 0x00000007ff077819 */ /* 0x000fc6000001165f */
[----:B------:R-:W1:Y:S04]  /*0060*/  SHFL.IDX PT, R3, R0, RZ, 0x1f ;  /* 0x00001fff00037589 */ /* 0x000e6800000e0000 */
[----:B------:R2:W3:Y:S01]  /*0070*/  SHFL.IDX PT, R2, R7, RZ, 0x1f ;  /* 0x00001fff07027589 */ /* 0x0004e200000e0000 */
[----:B-1----:R-:W-:-:S13]  /*0080*/  ISETP.NE.OR P0, PT, R3, RZ, !P0 ;  /* 0x000000ff0300720c */ /* 0x002fda0004705670 */
[----:B0-23--:R-:W-:Y:S05]  /*0090*/  @P0 BRA `(.L_x_1) ;  /* 0x0000000000200947 */ /* 0x00dfea0003800000 */
[----:B------:R-:W-:Y:S02]  /*00a0*/  ULDC.64 UR4, c[0x0][0x198] ;  /* 0x0000660000047ab9 */ /* 0x000fe40000000a00 */
[----:B------:R-:W-:Y:S02]  /*00b0*/  UIADD3 UR6, UP0, UR4, 0xf0, URZ ;  /* 0x000000f004067890 */ /* 0x000fe4000ff1e03f */
[----:B------:R-:W-:Y:S02]  /*00c0*/  UIADD3 UR4, UP1, UR4, 0x1f0, URZ ;  /* 0x000001f004047890 */ /* 0x000fe4000ff3e03f */
[----:B------:R-:W-:Y:S02]  /*00d0*/  UIADD3.X UR7, URZ, UR5, URZ, UP0, !UPT ;  /* 0x000000053f077290 */ /* 0x000fe400087fe43f */
[----:B------:R-:W-:-:S07]  /*00e0*/  UIADD3.X UR5, URZ, UR5, URZ, UP1, !UPT ;  /* 0x000000053f057290 */ /* 0x000fce0008ffe43f */
[----:B------:R0:W-:Y:S02]  /*00f0*/  UTMACCTL.PF [UR6] ;  /* 0x00000000060079b9 */ /* 0x0001e40008040000 */
[----:B------:R0:W-:Y:S02]  /*0100*/  UTMACCTL.PF [UR4] ;  /* 0x00000000040079b9 */ /* 0x0001e40008040000 */
[----:B0-----:R-:W-:Y:S01]  /*0110*/  NOP ;  /* 0x0000000000007918 */ /* 0x001fe20000000000 */
.L_x_1:
[----:B------:R-:W-:Y:S05]  /*0120*/  BSYNC B0 ;  /* 0x0000000000007941 */ /* 0x000fea0003800000 */
.L_x_0:
[----:B------:R-:W0:Y:S02]  /*0130*/  SHFL.IDX PT, R5, R0, RZ, 0x1f ;  /* 0x00001fff00057589 */ /* 0x000e2400000e0000 */
[----:B0-----:R-:W-:-:S13]  /*0140*/  ISETP.NE.AND P0, PT, R5, RZ, PT ;  /* 0x000000ff0500720c */ /* 0x001fda0003f05270 */
[----:B------:R-:W-:Y:S05]  /*0150*/  @P0 BRA `(.L_x_2) ;  /* 0x0000000000500947 */ /* 0x000fea0003800000 */
[----:B------:R-:W0:Y:S01]  /*0160*/  S2UR UR8, SR_CgaCtaId ;  /* 0x00000000000879c3 */ /* 0x000e220000008800 */
[----:B------:R-:W-:Y:S01]  /*0170*/  UMOV UR4, 0x400 ;  /* 0x0000040000047882 */ /* 0x000fe20000000000 */
[----:B------:R-:W-:Y:S01]  /*0180*/  UMOV UR5, 0x1 ;  /* 0x0000000100057882 */ /* 0x000fe20000000000 */
[----:B------:R-:W-:Y:S01]  /*0190*/  UMOV UR6, 0xa ;  /* 0x0000000a00067882 */ /* 0x000fe20000000000 */
[----:B------:R-:W-:Y:S01]  /*01a0*/  ELECT P0, URZ, PT ;  /* 0x00000000003f782f */ /* 0x000fe20003800000 */
[----:B------:R-:W-:-:S04]  /*01b0*/  UIADD3 UR6, -UR6, 0x100000, URZ ;  /* 0x0010000006067890 */ /* 0x000fc8000fffe13f */
[----:B------:R-:W-:Y:S02]  /*01c0*/  USHF.L.U32 UR7, UR6, 0xb, URZ ;  /* 0x0000000b06077899 */ /* 0x000fe4000800063f */
[----:B------:R-:W-:Y:S02]  /*01d0*/  USHF.L.U32 UR6, UR6, 0x1, URZ ;  /* 0x0000000106067899 */ /* 0x000fe4000800063f */
[----:B0-----:R-:W-:Y:S02]  /*01e0*/  ULEA UR8, UR8, UR4, 0x18 ;  /* 0x0000000408087291 */ /* 0x001fe4000f8ec03f */
[----:B------:R-:W-:-:S04]  /*01f0*/  UIADD3 UR4, -UR5, 0x100000, URZ ;  /* 0x0010000005047890 */ /* 0x000fc8000fffe13f */
[----:B------:R-:W-:Y:S02]  /*0200*/  USHF.L.U32 UR5, UR4, 0xb, URZ ;  /* 0x0000000b04057899 */ /* 0x000fe4000800063f */
[----:B------:R-:W-:Y:S01]  /*0210*/  USHF.L.U32 UR4, UR4, 0x1, URZ ;  /* 0x0000000104047899 */ /* 0x000fe2000800063f */
[----:B------:R-:W0:Y:S11]  /*0220*/  FENCE.VIEW.ASYNC.S ;  /* 0x00000000000073c6 */ /* 0x000e360000000000 */
[----:B0-----:R0:W1:Y:S01]  /*0230*/  SYNCS.EXCH.64 URZ, [UR8], UR4 ;  /* 0x00000004083f75b2 */ /* 0x0010620008000100 */
[----:B------:R0:W2:Y:S01]  /*0240*/  SYNCS.EXCH.64 URZ, [UR8+0x18], UR6 ;  /* 0x00001806083f75b2 */ /* 0x0000a20008000100 */
[----:B------:R0:W3:Y:S01]  /*0250*/  SYNCS.EXCH.64 URZ, [UR8+0x8], UR4 ;  /* 0x00000804083f75b2 */ /* 0x0000e20008000100 */
[----:B------:R0:W4:Y:S01]  /*0260*/  SYNCS.EXCH.64 URZ, [UR8+0x20], UR6 ;  /* 0x00002006083f75b2 */ /* 0x0001220008000100 */
[----:B------:R0:W0:Y:S01]  /*0270*/  SYNCS.EXCH.64 URZ, [UR8+0x10], UR4 ;  /* 0x00001004083f75b2 */ /* 0x0000220008000100 */
[----:B------:R0:W0:Y:S01]  /*0280*/  SYNCS.EXCH.64 URZ, [UR8+0x28], UR6 ;  /* 0x00002806083f75b2 */ /* 0x0000220008000100 */
[----:B------:R-:W-:Y:S01]  /*0290*/  NOP ;  /* 0x0000000000007918 */ /* 0x000fe20000000000 */
.L_x_2:
[----:B------:R-:W-:Y:S01]  /*02a0*/  SHF.R.S32.HI R4, RZ, 0x1f, R95 ;  /* 0x0000001fff047819 */ /* 0x000fe2000001145f */
[----:B------:R-:W5:Y:S01]  /*02b0*/  SHFL.IDX PT, R0, R0, RZ, 0x1f ;  /* 0x00001fff00007589 */ /* 0x000f6200000e0000 */
[----:B0-----:R-:W0:Y:S01]  /*02c0*/  S2UR UR8, SR_CTAID.X ;  /* 0x00000000000879c3 */ /* 0x001e220000002500 */
[----:B------:R-:W-:Y:S02]  /*02d0*/  ELECT P0, URZ, PT ;  /* 0x00000000003f782f */ /* 0x000fe40003800000 */
[----:B------:R-:W-:Y:S01]  /*02e0*/  LEA.HI R4, R4, R95, RZ, 0x7 ;  /* 0x0000005f04047211 */ /* 0x000fe200078f38ff */
[----:B------:R-:W-:Y:S01]  /*02f0*/  ULDC UR4, c[0x0][0x150] ;  /* 0x0000540000047ab9 */ /* 0x000fe20000000800 */
[----:B------:R-:W-:Y:S01]  /*0300*/  SHF.R.S32.HI R6, RZ, 0x1f, R5 ;  /* 0x0000001fff067819 */ /* 0x000fe20000011405 */
[----:B------:R-:W-:Y:S01]  /*0310*/  NOP ;  /* 0x0000000000007918 */ /* 0x000fe20000000000 */
[----:B------:R-:W-:Y:S01]  /*0320*/  LOP3.LUT R4, R4, 0xffffff80, RZ, 0xc0, !PT ;  /* 0xffffff8004047812 */ /* 0x000fe200078ec0ff */
[----:B------:R-:W-:Y:S01]  /*0330*/  NOP ;  /* 0x0000000000007918 */ /* 0x000fe20000000000 */
[----:B------:R-:W-:Y:S01]  /*0340*/  LEA.HI R6, R6, R5, RZ, 0x2 ;  /* 0x0000000506067211 */ /* 0x000fe200078f10ff */
[----:B------:R-:W1:Y:S01]  /*0350*/  LDC R11, c[0x0][0x144] ;  /* 0x00005100ff0b7b82 */ /* 0x000e620000000800 */
[----:B------:R-:W-:Y:S01]  /*0360*/  IMAD.MOV.U32 R22, RZ, RZ, 0x1 ;  /* 0x00000001ff167424 */ /* 0x000fe200078e00ff */
[----:B------:R-:W-:Y:S01]  /*0370*/  ISETP.NE.AND P3, PT, R2, RZ, PT ;  /* 0x000000ff0200720c */ /* 0x000fe20003f65270 */
[----:B------:R-:W-:Y:S01]  /*0380*/  IMAD.IADD R8, R95, 0x1, -R4 ;  /* 0x000000015f087824 */ /* 0x000fe200078e0a04 */
[----:B------:R-:W-:Y:S01]  /*0390*/  LOP3.LUT R6, R6, 0x3ffffffc, RZ, 0xc0, !PT ;  /* 0x3ffffffc06067812 */ /* 0x000fe200078ec0ff */
[----:B------:R-:W2:Y:S03]  /*03a0*/  S2R R4, SR_CTAID.Y ;  /* 0x0000000000047919 */ /* 0x000ea60000002600 */
[----:B------:R-:W-:Y:S01]  /*03b0*/  SHF.R.S32.HI R9, RZ, 0x1f, R8 ;  /* 0x0000001fff097819 */ /* 0x000fe20000011408 */
[----:B------:R-:W-:Y:S01]  /*03c0*/  IMAD.IADD R6, R5, 0x1, -R6 ;  /* 0x0000000105067824 */ /* 0x000fe200078e0a06 */
[----:B------:R-:W3:Y:S02]  /*03d0*/  LDC R13, c[0x0][0x140] ;  /* 0x00005000ff0d7b82 */ /* 0x000ee40000000800 */
[----:B------:R-:W-:-:S02]  /*03e0*/  LEA.HI R9, R9, R8, RZ, 0x3 ;  /* 0x0000000809097211 */ /* 0x000fc400078f18ff */
[----:B-----5:R-:W-:Y:S02]  /*03f0*/  ISETP.NE.OR P0, PT, R0, RZ, !P0 ;  /* 0x000000ff0000720c */ /* 0x020fe40004705670 */
[--C-:B------:R-:W-:Y:S02]  /*0400*/  SHF.R.S32.HI R0, RZ, 0x3, R9.reuse ;  /* 0x00000003ff007819 */ /* 0x100fe40000011409 */
[----:B0-----:R-:W-:Y:S02]  /*0410*/  I2FP.F32.U32 R10, UR8 ;  /* 0x00000008000a7c45 */ /* 0x001fe40008201000 */
[----:B------:R-:W-:-:S03]  /*0420*/  SHF.R.S32.HI R9, RZ, 0x1f, R9 ;  /* 0x0000001fff097819 */ /* 0x000fc60000011409 */
[----:B------:R-:W-:Y:S01]  /*0430*/  FMUL R10, R10, UR4 ;  /* 0x000000040a0a7c20 */ /* 0x000fe20008400000 */
[----:B------:R-:W-:Y:S01]  /*0440*/  LEA.HI R9, R9, R0, RZ, 0x2 ;  /* 0x0000000009097211 */ /* 0x000fe200078f10ff */
[----:B------:R-:W-:Y:S02]  /*0450*/  ULDC UR4, c[0x0][0x154] ;  /* 0x0000550000047ab9 */ /* 0x000fe40000000800 */
[----:B------:R-:W-:Y:S01]  /*0460*/  VOTEU.ALL UP0, P0 ;  /* 0x00000000003f7886 */ /* 0x000fe20000000000 */
[----:B------:R-:W-:Y:S01]  /*0470*/  LOP3.LUT R9, R9, 0xfffffffc, RZ, 0xc0, !PT ;  /* 0xfffffffc09097812 */ /* 0x000fe200078ec0ff */
[----:B------:R-:W0:Y:S01]  /*0480*/  F2I.U32.TRUNC.NTZ R10, R10 ;  /* 0x0000000a000a7305 */ /* 0x000e22000020f000 */
[----:B------:R-:W-:Y:S02]  /*0490*/  VOTEU.ALL UP1, P0 ;  /* 0x00000000003f7886 */ /* 0x000fe40000020000 */
[----:B------:R-:W5:Y:S01]  /*04a0*/  @!UP0 S2UR UR7, SR_CgaCtaId ;  /* 0x00000000000789c3 */ /* 0x000f620000008800 */
[----:B------:R-:W-:Y:S01]  /*04b0*/  IMAD.IADD R9, R0, 0x1, -R9 ;  /* 0x0000000100097824 */ /* 0x000fe200078e0a09 */
[----:B------:R-:W-:Y:S01]  /*04c0*/  SHF.R.S32.HI R0, RZ, 0x1f, R3 ;  /* 0x0000001fff007819 */ /* 0x000fe20000011403 */
[----:B------:R-:W-:Y:S01]  /*04d0*/  @!UP0 UMOV UR6, 0x400 ;  /* 0x0000040000068882 */ /* 0x000fe20000000000 */
[----:B---3--:R-:W-:Y:S01]  /*04e0*/  ISETP.EQ.U32.AND P2, PT, R13, 0x1, PT ;  /* 0x000000010d00780c */ /* 0x008fe20003f42070 */
[----:B------:R-:W-:Y:S01]  /*04f0*/  IMAD R19, R6, 0x4, R9 ;  /* 0x0000000406137824 */ /* 0x000fe200078e0209 */
[----:B--2---:R-:W-:-:S02]  /*0500*/  I2FP.F32.U32 R12, R4 ;  /* 0x00000004000c7245 */ /* 0x004fc40000201000 */
[----:B------:R-:W2:Y:S01]  /*0510*/  LDC R9, c[0x0][0x148] ;  /* 0x00005200ff097b82 */ /* 0x000ea20000000800 */
[----:B------:R-:W-:Y:S02]  /*0520*/  LEA.HI R0, R0, R3, RZ, 0x2 ;  /* 0x0000000300007211 */ /* 0x000fe400078f10ff */
[----:B------:R-:W-:Y:S01]  /*0530*/  LEA.HI R6, R19, R19, RZ, 0x1 ;  /* 0x0000001313067211 */ /* 0x000fe200078f08ff */
[----:B0-----:R-:W-:Y:S02]  /*0540*/  IMAD.MOV R14, RZ, RZ, -R10 ;  /* 0x000000ffff0e7224 */ /* 0x001fe400078e0a0a */
[----:B------:R-:W-:Y:S01]  /*0550*/  FMUL R12, R12, UR4 ;  /* 0x000000040c0c7c20 */ /* 0x000fe20008400000 */
[----:B------:R-:W-:Y:S01]  /*0560*/  LOP3.LUT R0, R0, 0xfffffffc, RZ, 0xc0, !PT ;  /* 0xfffffffc00007812 */ /* 0x000fe200078ec0ff */
[----:B------:R-:W-:Y:S01]  /*0570*/  UMOV UR4, 0x20 ;  /* 0x0000002000047882 */ /* 0x000fe20000000000 */
[----:B------:R-:W-:Y:S01]  /*0580*/  LOP3.LUT R10, R6, 0xfffffffe, RZ, 0xc0, !PT ;  /* 0xfffffffe060a7812 */ /* 0x000fe200078ec0ff */
[----:B-1----:R-:W-:Y:S01]  /*0590*/  IMAD R6, R11, R14, UR8 ;  /* 0x000000080b067e24 */ /* 0x002fe2000f8e020e */
[----:B------:R-:W-:-:S04]  /*05a0*/  @!UP0 UIADD3 UR4, -UR4, 0x100000, URZ ;  /* 0x0010000004048890 */ /* 0x000fc8000fffe13f */
[----:B------:R-:W-:Y:S02]  /*05b0*/  @!UP0 USHF.L.U32 UR5, UR4, 0xb, URZ ;  /* 0x0000000b04058899 */ /* 0x000fe4000800063f */
[----:B------:R-:W-:Y:S01]  /*05c0*/  @!UP0 USHF.L.U32 UR4, UR4, 0x1, URZ ;  /* 0x0000000104048899 */ /* 0x000fe2000800063f */
[----:B------:R-:W0:Y:S01]  /*05d0*/  F2I.U32.TRUNC.NTZ R12, R12 ;  /* 0x0000000c000c7305 */ /* 0x000e22000020f000 */
[----:B------:R-:W-:Y:S02]  /*05e0*/  IMAD.IADD R3, R3, 0x1, -R0 ;  /* 0x0000000103037824 */ /* 0x000fe400078e0a00 */
[C---:B------:R-:W-:Y:S02]  /*05f0*/  IMAD.IADD R11, R19.reuse, 0x1, -R10 ;  /* 0x00000001130b7824 */ /* 0x040fe400078e0a0a */
[----:B------:R-:W-:Y:S01]  /*0600*/  IMAD.SHL.U32 R10, R19, 0x4, RZ ;  /* 0x00000004130a7824 */ /* 0x000fe200078e00ff */
[----:B-----5:R-:W-:Y:S01]  /*0610*/  @!UP0 ULEA UR6, UR7, UR6, 0x18 ;  /* 0x0000000607068291 */ /* 0x020fe2000f8ec03f */
[----:B------:R-:W-:Y:S01]  /*0620*/  ISETP.NE.AND P1, PT, R3, 0x3, PT ;  /* 0x000000030300780c */ /* 0x000fe20003f25270 */
[----:B------:R-:W-:Y:S01]  /*0630*/  VOTEU.ALL UP0, P0 ;  /* 0x00000000003f7886 */ /* 0x000fe20000000000 */
[----:B------:R-:W-:-:S02]  /*0640*/  ISETP.NE.AND P4, PT, R11, R6, PT ;  /* 0x000000060b00720c */ /* 0x000fc40003f85270 */
[----:B------:R-:W-:Y:S02]  /*0650*/  LOP3.LUT R19, R19, 0xc, R10, 0x78, !PT ;  /* 0x0000000c13137812 */ /* 0x000fe400078e780a */
[----:B------:R-:W-:Y:S01]  /*0660*/  LOP3.LUT P0, RZ, R8, 0x7, RZ, 0xc0, !PT ;  /* 0x0000000708ff7812 */ /* 0x000fe2000780c0ff */
[C---:B------:R-:W-:Y:S01]  /*0670*/  VIADD R8, R2.reuse, 0xffffffff ;  /* 0xffffffff02087836 */ /* 0x040fe20000000000 */
[----:B------:R-:W-:Y:S01]  /*0680*/  ISETP.EQ.OR P1, PT, R3, RZ, !P1 ;  /* 0x000000ff0300720c */ /* 0x000fe20004f22670 */
[----:B0-----:R-:W-:Y:S01]  /*0690*/  IMAD.MOV R23, RZ, RZ, -R12 ;  /* 0x000000ffff177224 */ /* 0x001fe200078e0a0c */
[----:B------:R-:W-:Y:S01]  /*06a0*/  ISETP.LT.U32.AND P0, PT, R19, 0x8, !P0 ;  /* 0x000000081300780c */ /* 0x000fe20004701070 */
[----:B------:R-:W0:Y:S02]  /*06b0*/  FENCE.VIEW.ASYNC.S ;  /* 0x00000000000073c6 */ /* 0x000e240000000000 */
[----:B0-----:R0:W1:Y:S01]  /*06c0*/  @!UP0 SYNCS.EXCH.64 URZ, [UR6+0x40], UR4 ;  /* 0x00004004063f85b2 */ /* 0x0010620008000100 */
[----:B------:R-:W-:Y:S01]  /*06d0*/  ISETP.EQ.AND P1, PT, R2, RZ, P1 ;  /* 0x000000ff0200720c */ /* 0x000fe20000f22270 */
[----:B--2---:R-:W-:Y:S01]  /*06e0*/  IMAD R11, R9, R23, R4 ;  /* 0x00000017090b7224 */ /* 0x004fe200078e0204 */
[----:B------:R-:W-:-:S02]  /*06f0*/  ISETP.GE.U32.AND P6, PT, R8, 0x2, PT ;  /* 0x000000020800780c */ /* 0x000fc40003fc6070 */
[----:B------:R-:W-:Y:S02]  /*0700*/  @P4 LEA.HI R0, R19, R19, RZ, 0x1 ;  /* 0x0000001313004211 */ /* 0x000fe400078f08ff */
[----:B------:R-:W-:Y:S02]  /*0710*/  SEL R18, RZ, 0x1, !P1 ;  /* 0x00000001ff127807 */ /* 0x000fe40004800000 */
[----:B------:R-:W-:Y:S02]  /*0720*/  @P4 SHF.R.S32.HI R0, RZ, 0x1, R0 ;  /* 0x00000001ff004819 */ /* 0x000fe40000011400 */
[----:B------:R-:W-:Y:S02]  /*0730*/  SEL R18, R18, 0x2, P6 ;  /* 0x0000000212127807 */ /* 0x000fe40003000000 */
[----:B------:R-:W-:Y:S02]  /*0740*/  @P4 ISETP.NE.AND P5, PT, R0, R11, PT ;  /* 0x0000000b0000420c */ /* 0x000fe40003fa5270 */
[----:B------:R-:W-:Y:S01]  /*0750*/  SEL R11, RZ, 0x1, !P0 ;  /* 0x00000001ff0b7807 */ /* 0x000fe20004000000 */
[----:B------:R0:W2:Y:S01]  /*0760*/  @!UP1 SYNCS.EXCH.64 URZ, [UR6+0x48], UR4 ;  /* 0x00004804063f95b2 */ /* 0x0000a20008000100 */
[----:B------:R-:W-:Y:S01]  /*0770*/  @P4 SEL R22, RZ, 0x1, P5 ;  /* 0x00000001ff164807 */ /* 0x000fe20002800000 */
[----:B------:R-:W-:Y:S01]  /*0780*/  NOP ;  /* 0x0000000000007918 */ /* 0x000fe20000000000 */
[----:B------:R-:W-:-:S02]  /*0790*/  LOP3.LUT R0, R95, 0x7f, RZ, 0xc0, !PT ;  /* 0x0000007f5f007812 */ /* 0x000fc400078ec0ff */
[----:B------:R-:W-:Y:S01]  /*07a0*/  LOP3.LUT R22, R22, R11, RZ, 0xc0, !PT ;  /* 0x0000000b16167212 */ /* 0x000fe200078ec0ff */
[----:B01----:R-:W-:Y:S06]  /*07b0*/  @!P2 BRA `(.L_x_3) ;  /* 0x000000000008a947 */ /* 0x003fec0003800000 */
[----:B--2-4-:R-:W-:Y:S01]  /*07c0*/  UCGABAR_ARV ;  /* 0x00000000000079c7 */ /* 0x014fe20008000000 */
[----:B------:R-:W-:Y:S05]  /*07d0*/  BRA `(.L_x_4) ;  /* 0x0000000000047947 */ /* 0x000fea0003800000 */
.L_x_3:
[----:B--2-4-:R-:W-:Y:S01]  /*07e0*/  NOP ;  /* 0x0000000000007918 */ /* 0x014fe20000000000 */
.L_x_4:
[----:B------:R-:W0:Y:S01]  /*07f0*/  LDC R2, c[0x0][0x65c] ;  /* 0x00019700ff027b82 */ /* 0x000e220000000800 */
[----:B------:R-:W-:Y:S02]  /*0800*/  IMAD.U32 R10, RZ, RZ, UR8 ;  /* 0x00000008ff0a7e24 */ /* 0x000fe4000f8e00ff */
[----:B------:R-:W-:Y:S01]  /*0810*/  IMAD.MOV.U32 R11, RZ, RZ, RZ ;  /* 0x000000ffff0b7224 */ /* 0x000fe200078e00ff */
[----:B0-----:R-:W-:-:S04]  /*0820*/  ISETP.NE.AND P1, PT, R2, 0x1, PT ;  /* 0x000000010200780c */ /* 0x001fc80003f25270 */
[----:B------:R-:W-:-:S09]  /*0830*/  P2R R5, PR, RZ, 0x2 ;  /* 0x00000002ff057803 */ /* 0x000fd20000000000 */
[----:B------:R-:W0:Y:S01]  /*0840*/  @P1 LDC R17, c[0x0][0x10] ;  /* 0x00000400ff111b82 */ /* 0x000e220000000800 */
[----:B------:R-:W-:Y:S02]  /*0850*/  @P1 IMAD.MOV.U32 R5, RZ, RZ, RZ ;  /* 0x000000ffff051224 */ /* 0x000fe400078e00ff */
[----:B------:R-:W-:-:S05]  /*0860*/  @P1 IMAD.MOV.U32 R15, RZ, RZ, RZ ;  /* 0x000000ffff0f1224 */ /* 0x000fca00078e00ff */
[----:B------:R-:W1:Y:S01]  /*0870*/  @!P1 LDC R13, c[0x0][0xc] ;  /* 0x00000300ff0d9b82 */ /* 0x000e620000000800 */
[----:B------:R-:W-:Y:S01]  /*0880*/  ULDC UR4, c[0x0][0xc] ;  /* 0x0000030000047ab9 */ /* 0x000fe20000000800 */
[----:B------:R-:W-:Y:S01]  /*0890*/  ULDC UR5, c[0x0][0x10] ;  /* 0x0000040000057ab9 */ /* 0x000fe20000000800 */
[----:B------:R-:W-:Y:S01]  /*08a0*/  ULDC UR6, c[0x0][0x14] ;  /* 0x0000050000067ab9 */ /* 0x000fe20000000800 */
[----:B------:R-:W-:-:S04]  /*08b0*/  UIMAD.WIDE.U32 UR4, UR4, UR5, URZ ;  /* 0x00000005040472a5 */ /* 0x000fc8000f8e003f */
[----:B------:R-:W-:Y:S02]  /*08c0*/  UIMAD.WIDE.U32 UR38, UR4, UR6, URZ ;  /* 0x00000006042672a5 */ /* 0x000fe4000f8e003f */
[----:B------:R-:W-:-:S04]  /*08d0*/  UIMAD UR41, UR5, UR6, URZ ;  /* 0x00000006052972a4 */ /* 0x000fc8000f8e023f */
[----:B------:R-:W-:Y:S01]  /*08e0*/  UIADD3 UR41, UR39, UR41, URZ ;  /* 0x0000002927297290 */ /* 0x000fe2000fffe03f */
[----:B0-----:R-:W-:-:S04]  /*08f0*/  @P1 IMAD.WIDE.U32 R16, R17, UR8, R4 ;  /* 0x0000000811101c25 */ /* 0x001fc8000f8e0004 */
[----:B------:R-:W-:Y:S02]  /*0900*/  @P1 IMAD.IADD R17, R17, 0x1, R15 ;  /* 0x0000000111111824 */ /* 0x000fe400078e020f */
[----:B-1----:R-:W-:-:S04]  /*0910*/  @!P1 IMAD.WIDE.U32 R10, R4, R13, R10 ;  /* 0x0000000d040a9225 */ /* 0x002fc800078e000a */
[----:B------:R-:W-:Y:S02]  /*0920*/  @!P1 IMAD.MOV.U32 R16, RZ, RZ, R10 ;  /* 0x000000ffff109224 */ /* 0x000fe400078e000a */
[----:B------:R-:W-:Y:S01]  /*0930*/  @!P1 IMAD.MOV.U32 R17, RZ, RZ, R11 ;  /* 0x000000ffff119224 */ /* 0x000fe200078e000b */
[----:B------:R-:W-:Y:S06]  /*0940*/  @!P2 BRA `(.L_x_5) ;  /* 0x00000000000ca947 */ /* 0x000fec0003800000 */
[----:B------:R-:W-:Y:S01]  /*0950*/  UCGABAR_WAIT ;  /* 0x0000000000007dc7 */ /* 0x000fe20008000000 */
[----:B------:R-:W-:Y:S01]  /*0960*/  CCTL.IVALL ;  /* 0x00000000ff00798f */ /* 0x000fe20002000000 */
[----:B------:R-:W-:Y:S05]  /*0970*/  BRA `(.L_x_6) ;  /* 0x0000000000047947 */ /* 0x000fea0003800000 */
.L_x_5:
[----:B------:R-:W-:Y:S06]  /*0980*/  BAR.SYNC.DEFER_BLOCKING 0x0 ;  /* 0x0000000000007b1d */ /* 0x000fec0000010000 */
.L_x_6:
[----:B------:R-:W-:Y:S05]  /*0990*/  @!P3 BRA `(.L_x_7) ;  /* 0x000000600088b947 */ /* 0x000fea0003800000 */
[----:B------:R-:W-:-:S13]  /*09a0*/  ISETP.GT.U32.AND P0, PT, R8, 0x1, PT ;  /* 0x000000010800780c */ /* 0x000fda0003f04070 */
[----:B------:R-:W-:Y:S05]  /*09b0*/  @P0 EXIT ;  /* 0x000000000000094d */ /* 0x000fea0003800000 */
[----:B------:R-:W-:Y:S01]  /*09c0*/  ULDC.64 UR4, c[0x0][0x650] ;  /* 0x0001940000047ab9 */ /* 0x000fe20000000a00 */
[----:B------:R-:W-:Y:S01]  /*09d0*/  PRMT R3, RZ, 0x7610, R3 ;  /* 0x00007610ff037816 */ /* 0x000fe20000000003 */
[----:B------:R-:W-:Y:S01]  /*09e0*/  IMAD.MOV.U32 R103, RZ, RZ, -0x1 ;  /* 0xffffffffff677424 */ /* 0x000fe200078e00ff */
[----:B------:R-:W-:Y:S01]  /*09f0*/  ISETP.GE.U32.AND P0, PT, R16, UR4, PT ;  /* 0x0000000410007c0c */ /* 0x000fe2000bf06070 */
[----:B------:R-:W-:Y:S02]  /*0a00*/  IMAD.MOV.U32 R100, RZ, RZ, -0x1 ;  /* 0xffffffffff647424 */ /* 0x000fe400078e00ff */
[----:B------:R-:W-:Y:S01]  /*0a10*/  IMAD.MOV.U32 R101, RZ, RZ, -0x1 ;  /* 0xffffffffff657424 */ /* 0x000fe200078e00ff */
[----:B------:R-:W-:-:S13]  /*0a20*/  ISETP.GE.U32.AND.EX P0, PT, R17, UR5, PT, P0 ;  /* 0x0000000511007c0c */ /* 0x000fda000bf06100 */
[----:B------:R-:W-:Y:S05]  /*0a30*/  @P0 BRA `(.L_x_8) ;  /* 0x0000000400280947 */ /* 0x000fea0003800000 */
[----:B------:R-:W0:Y:S01]  /*0a40*/  LDC.64 R24, c[0x0][0x628] ;  /* 0x00018a00ff187b82 */ /* 0x000e220000000a00 */
[----:B------:R-:W-:Y:S02]  /*0a50*/  IMAD.MOV.U32 R10, RZ, RZ, R16 ;  /* 0x000000ffff0a7224 */ /* 0x000fe400078e0010 */
[----:B------:R-:W-:-:S05]  /*0a60*/  IMAD.MOV.U32 R11, RZ, RZ, R17 ;  /* 0x000000ffff0b7224 */ /* 0x000fca00078e0011 */
[----:B------:R-:W1:Y:S08]  /*0a70*/  LDC R8, c[0x0][0x630] ;  /* 0x00018c00ff087b82 */ /* 0x000e700000000800 */
[----:B------:R-:W2:Y:S01]  /*0a80*/  LDC.64 R26, c[0x0][0x620] ;  /* 0x00018800ff1a7b82 */ /* 0x000ea20000000a00 */
[----:B0-----:R-:W-:-:S04]  /*0a90*/  ISETP.NE.U32.AND P0, PT, R24, RZ, PT ;  /* 0x000000ff1800720c */ /* 0x001fc80003f05070 */
[----:B------:R-:W-:-:S13]  /*0aa0*/  ISETP.NE.AND.EX P0, PT, R25, RZ, PT, P0 ;  /* 0x000000ff1900720c */ /* 0x000fda0003f05300 */
[----:B-12---:R-:W-:Y:S05]  /*0ab0*/  @!P0 BRA `(.L_x_9) ;  /* 0x0000000000288947 */ /* 0x006fea0003800000 */
[----:B------:R-:W0:Y:S02]  /*0ac0*/  LDC R3, c[0x0][0x634] ;  /* 0x00018d00ff037b82 */ /* 0x000e240000000800 */
[----:B0-----:R-:W-:-:S05]  /*0ad0*/  IADD3 R3, P0, R16, R3, RZ ;  /* 0x0000000310037210 */ /* 0x001fca0007f1e0ff */
[----:B------:R-:W-:-:S04]  /*0ae0*/  IMAD.X R21, RZ, RZ, R17, P0 ;  /* 0x000000ffff157224 */ /* 0x000fc800000e0611 */
[----:B------:R-:W-:-:S04]  /*0af0*/  IMAD.WIDE.U32 R10, R21, R24, RZ ;  /* 0x00000018150a7225 */ /* 0x000fc800078e00ff */
[----:B------:R-:W-:-:S04]  /*0b00*/  IMAD.WIDE.U32 R12, P0, R3, R25, R10 ;  /* 0x00000019030c7225 */ /* 0x000fc8000780000a */
[----:B------:R-:W-:-:S04]  /*0b10*/  IMAD.WIDE.U32 R10, R3, R24, RZ ;  /* 0x00000018030a7225 */ /* 0x000fc800078e00ff */
[----:B------:R-:W-:Y:S01]  /*0b20*/  IMAD.X R15, RZ, RZ, RZ, P0 ;  /* 0x000000ffff0f7224 */ /* 0x000fe200000e06ff */
[----:B------:R-:W-:Y:S01]  /*0b30*/  IADD3 RZ, P0, R11, R12, RZ ;  /* 0x0000000c0bff7210 */ /* 0x000fe20007f1e0ff */
[----:B------:R-:W-:-:S04]  /*0b40*/  IMAD.MOV.U32 R14, RZ, RZ, R13 ;  /* 0x000000ffff0e7224 */ /* 0x000fc800078e000d */
[----:B------:R-:W-:-:S08]  /*0b50*/  IMAD.WIDE.U32.X R10, R21, R25, R14, P0 ;  /* 0x00000019150a7225 */ /* 0x000fd000000e040e */
.L_x_9:
[----:B------:R-:W0:Y:S01]  /*0b60*/  LDC.64 R30, c[0x0][0x640] ;  /* 0x00019000ff1e7b82 */ /* 0x000e220000000a00 */
[-CC-:B------:R-:W-:Y:S01]  /*0b70*/  SHF.R.U64 R101, R10, R8.reuse, R11.reuse ;  /* 0x000000080a657219 */ /* 0x180fe2000000120b */
[----:B------:R-:W-:Y:S01]  /*0b80*/  IMAD R29, R9, R23, R4 ;  /* 0x00000017091d7224 */ /* 0x000fe200078e0204 */
[----:B------:R-:W-:Y:S01]  /*0b90*/  SHF.R.U32.HI R3, RZ, R8, R11 ;  /* 0x00000008ff037219 */ /* 0x000fe2000001160b */
[----:B------:R-:W-:Y:S01]  /*0ba0*/  IMAD.MOV.U32 R23, RZ, RZ, 0x1 ;  /* 0x00000001ff177424 */ /* 0x000fe200078e00ff */
[----:B------:R-:W-:-:S03]  /*0bb0*/  IADD3 R5, P0, RZ, -R101, RZ ;  /* 0x80000065ff057210 */ /* 0x000fc60007f1e0ff */
[----:B------:R-:W1:Y:S02]  /*0bc0*/  LDC R12, c[0x0][0x618] ;  /* 0x00018600ff0c7b82 */ /* 0x000e640000000800 */
[----:B------:R-:W-:Y:S02]  /*0bd0*/  IMAD.X R3, RZ, RZ, ~R3, P0 ;  /* 0x000000ffff037224 */ /* 0x000fe400000e0e03 */
[----:B------:R-:W-:-:S04]  /*0be0*/  IMAD.WIDE.U32 R10, R5, R26, R16 ;  /* 0x0000001a050a7225 */ /* 0x000fc800078e0010 */
[----:B------:R-:W2:Y:S01]  /*0bf0*/  LDC R20, c[0x0][0x608] ;  /* 0x00018200ff147b82 */ /* 0x000ea20000000800 */
[----:B------:R-:W-:Y:S02]  /*0c00*/  IMAD R8, R3, R26, RZ ;  /* 0x0000001a03087224 */ /* 0x000fe400078e02ff */
[----:B------:R-:W-:Y:S02]  /*0c10*/  IMAD.MOV.U32 R3, RZ, RZ, -0x1 ;  /* 0xffffffffff037424 */ /* 0x000fe400078e00ff */
[----:B------:R-:W-:-:S03]  /*0c20*/  IMAD R5, R5, R27, R8 ;  /* 0x0000001b05057224 */ /* 0x000fc600078e0208 */
[----:B------:R-:W3:Y:S01]  /*0c30*/  LDC R28, c[0x0][0x658] ;  /* 0x00019600ff1c7b82 */ /* 0x000ee20000000800 */
[----:B------:R-:W-:Y:S01]  /*0c40*/  IMAD.IADD R5, R11, 0x1, R5 ;  /* 0x000000010b057824 */ /* 0x000fe200078e0205 */
[----:B0-----:R-:W-:-:S04]  /*0c50*/  ISETP.NE.U32.AND P0, PT, R30, RZ, PT ;  /* 0x000000ff1e00720c */ /* 0x001fc80003f05070 */
[----:B------:R-:W-:Y:S02]  /*0c60*/  ISETP.NE.AND.EX P0, PT, R31, RZ, PT, P0 ;  /* 0x000000ff1f00720c */ /* 0x000fe40003f05300 */
[----:B------:R-:W0:Y:S01]  /*0c70*/  LDC R24, c[0x0][0x600] ;  /* 0x00018000ff187b82 */ /* 0x000e220000000800 */
[-CC-:B-1----:R-:W-:Y:S02]  /*0c80*/  SHF.R.U64 R14, R10, R12.reuse, R5.reuse ;  /* 0x0000000c0a0e7219 */ /* 0x182fe40000001205 */
[----:B------:R-:W-:-:S05]  /*0c90*/  SHF.R.U32.HI R5, RZ, R12, R5 ;  /* 0x0000000cff057219 */ /* 0x000fca0000011605 */
[----:B------:R-:W1:Y:S01]  /*0ca0*/  LDC R15, c[0x0][0x648] ;  /* 0x00019200ff0f7b82 */ /* 0x000e620000000800 */
[-CC-:B--2---:R-:W-:Y:S02]  /*0cb0*/  SHF.R.U64 R27, R14, R20.reuse, R5.reuse ;  /* 0x000000140e1b7219 */ /* 0x184fe40000001205 */
[----:B------:R-:W-:-:S05]  /*0cc0*/  SHF.R.U32.HI R5, RZ, R20, R5 ;  /* 0x00000014ff057219 */ /* 0x000fca0000011605 */
[----:B------:R-:W2:Y:S01]  /*0cd0*/  LDC R21, c[0x0][0x638] ;  /* 0x00018e00ff157b82 */ /* 0x000ea20000000800 */
[-CC-:B---3--:R-:W-:Y:S02]  /*0ce0*/  SHF.R.U64 R20, R27, R28.reuse, R5.reuse ;  /* 0x0000001c1b147219 */ /* 0x188fe40000001205 */
[-C--:B------:R-:W-:Y:S02]  /*0cf0*/  SHF.L.U32 R3, R3, R28.reuse, RZ ;  /* 0x0000001c03037219 */ /* 0x080fe400000006ff */
[----:B------:R-:W-:Y:S01]  /*0d00*/  SHF.R.U32.HI R5, RZ, R28, R5 ;  /* 0x0000001cff057219 */ /* 0x000fe20000011605 */
[----:B------:R-:W-:Y:S01]  /*0d10*/  IMAD.MOV.U32 R4, RZ, RZ, R20 ;  /* 0x000000ffff047224 */ /* 0x000fe200078e0014 */
[----:B------:R-:W-:Y:S01]  /*0d20*/  LOP3.LUT R12, RZ, R3, RZ, 0x33, !PT ;  /* 0x00000003ff0c7212 */ /* 0x000fe200078e33ff */
[----:B------:R-:W3:Y:S01]  /*0d30*/  LDC R25, c[0x0][0x610] ;  /* 0x00018400ff197b82 */ /* 0x000ee20000000800 */
[----:B------:R-:W-:Y:S05]  /*0d40*/  @!P0 BRA `(.L_x_10) ;  /* 0x0000000000288947 */ /* 0x000fea0003800000 */
[----:B------:R-:W4:Y:S02]  /*0d50*/  LDC R3, c[0x0][0x64c] ;  /* 0x00019300ff037b82 */ /* 0x000f240000000800 */
[----:B----4-:R-:W-:-:S05]  /*0d60*/  IADD3 R3, P0, R20, R3, RZ ;  /* 0x0000000314037210 */ /* 0x010fca0007f1e0ff */
        /* <DEDUP_REMOVED lines=8> */
.L_x_10:
[----:B-1----:R-:W-:Y:S01]  /*0df0*/  SHF.R.U64 R4, R4, R15, R5 ;  /* 0x0000000f04047219 */ /* 0x002fe20000001205 */
[----:B0-----:R-:W-:Y:S01]  /*0e00*/  VIADD R5, R24, 0xffffffff ;  /* 0xffffffff18057836 */ /* 0x001fe20000000000 */
[----:B------:R-:W-:Y:S02]  /*0e10*/  SHF.L.U32 R3, R23, R28, RZ ;  /* 0x0000001c17037219 */ /* 0x000fe400000006ff */
[----:B------:R-:W-:Y:S01]  /*0e20*/  LOP3.LUT R12, R27, R12, RZ, 0xc0, !PT ;  /* 0x0000000c1b0c7212 */ /* 0x000fe200078ec0ff */
[----:B------:R-:W-:Y:S01]  /*0e30*/  IMAD.MOV R8, RZ, RZ, -R4 ;  /* 0x000000ffff087224 */ /* 0x000fe200078e0a04 */
[----:B------:R-:W-:Y:S02]  /*0e40*/  SEL R6, R6, R29, !P1 ;  /* 0x0000001d06067207 */ /* 0x000fe40004800000 */
[----:B------:R-:W-:Y:S01]  /*0e50*/  LOP3.LUT R5, R14, R5, RZ, 0xc0, !PT ;  /* 0x000000050e057212 */ /* 0x000fe200078ec0ff */
[----:B------:R-:W-:Y:S02]  /*0e60*/  IMAD R9, R3, R4, R12 ;  /* 0x0000000403097224 */ /* 0x000fe400078e020c */
[----:B--2---:R-:W-:-:S02]  /*0e70*/  IMAD R3, R8, R21, R20 ;  /* 0x0000001508037224 */ /* 0x004fc400078e0214 */
[----:B---3--:R-:W-:Y:S02]  /*0e80*/  IMAD R6, R9, R25, R6 ;  /* 0x0000001909067224 */ /* 0x008fe400078e0206 */
[----:B------:R-:W-:Y:S02]  /*0e90*/  IMAD R103, R3, R24, R5 ;  /* 0x0000001803677224 */ /* 0x000fe400078e0205 */
[----:B------:R-:W-:-:S03]  /*0ea0*/  IMAD.MOV.U32 R4, RZ, RZ, 0x1 ;  /* 0x00000001ff047424 */ /* 0x000fc600078e00ff */
[----:B------:R-:W-:Y:S02]  /*0eb0*/  SEL R100, R103, R6, !P1 ;  /* 0x0000000667647207 */ /* 0x000fe40004800000 */
[----:B------:R-:W-:Y:S02]  /*0ec0*/  PRMT R3, R4, 0x7610, R3 ;  /* 0x0000761004037816 */ /* 0x000fe40000000003 */
[----:B------:R-:W-:-:S07]  /*0ed0*/  SEL R103, R6, R103, !P1 ;  /* 0x0000006706677207 */ /* 0x000fce0004800000 */
.L_x_8:
[----:B------:R-:W-:-:S08]  /*0ee0*/  NOP ;  /* 0x0000000000007918 */ /* 0x000fd00000000000 */
[----:B------:R-:W0:Y:S02]  /*0ef0*/  USETMAXREG.TRY_ALLOC.CTAPOOL UP0, 0xe8 ;  /* 0x000000e8000079c8 */ /* 0x000e240008000600 */
[----:B0-----:R-:W-:-:S13]  /*0f00*/  PLOP3.LUT P0, PT, PT, PT, UP0, 0x80, 0x0 ;  /* 0x000000000000781c */ /* 0x001fda0003f0f008 */
[----:B------:R-:W-:Y:S05]  /*0f10*/  @!P0 BRA `(.L_x_8) ;  /* 0xfffffffc00f08947 */ /* 0x000fea000383ffff */
[----:B------:R-:W-:Y:S01]  /*0f20*/  ULDC.64 UR4, c[0x0][0x598] ;  /* 0x0001660000047ab9 */ /* 0x000fe20000000a00 */
[----:B------:R-:W-:Y:S01]  /*0f30*/  ULDC.64 UR36, c[0x0][0x208] ;  /* 0x0000820000247ab9 */ /* 0x000fe20000000a00 */
[----:B------:R-:W-:-:S04]  /*0f40*/  ISETP.NE.U32.AND P0, PT, RZ, UR4, PT ;  /* 0x00000004ff007c0c */ /* 0x000fc8000bf05070 */
[----:B------:R-:W-:-:S13]  /*0f50*/  ISETP.NE.AND.EX P0, PT, RZ, UR5, PT, P0 ;  /* 0x00000005ff007c0c */ /* 0x000fda000bf05300 */
[----:B------:R-:W-:Y:S05]  /*0f60*/  @!P0 BRA `(.L_x_11) ;  /* 0x00000000001c8947 */ /* 0x000fea0003800000 */
[----:B------:R-:W0:Y:S02]  /*0f70*/  LDC.64 R4, c[0x0][0x598] ;  /* 0x00016600ff047b82 */ /* 0x000e240000000a00 */
[----:B0-----:R-:W2:Y:S02]  /*0f80*/  LDG.E.64 R4, desc[UR36][R4.64] ;  /* 0x0000002404047981 */ /* 0x001ea4000c1e1b00 */
[----:B--2---:R-:W-:-:S04]  /*0f90*/  ISETP.NE.U32.AND P0, PT, R4, RZ, PT ;  /* 0x000000ff0400720c */ /* 0x004fc80003f05070 */
[----:B------:R-:W-:-:S13]  /*0fa0*/  ISETP.NE.AND.EX P0, PT, R5, RZ, PT, P0 ;  /* 0x000000ff0500720c */ /* 0x000fda0003f05300 */
[----:B------:R-:W-:Y:S05]  /*0fb0*/  @!P0 BRA `(.L_x_11) ;  /* 0x0000000000088947 */ /* 0x000fea0003800000 */
[----:B------:R0:W5:Y:S01]  /*0fc0*/  LD.E R23, desc[UR36][R4.64] ;  /* 0x0000002404177980 */ /* 0x000162000c101900 */
[----:B------:R-:W-:Y:S05]  /*0fd0*/  BRA `(.L_x_12) ;  /* 0x0000000000247947 */ /* 0x000fea0003800000 */
.L_x_11:
[----:B------:R-:W-:Y:S02]  /*0fe0*/  ULDC.64 UR4, c[0x0][0x588] ;  /* 0x0001620000047ab9 */ /* 0x000fe40000000a00 */
[----:B------:R-:W-:-:S04]  /*0ff0*/  ISETP.NE.U32.AND P0, PT, RZ, UR4, PT ;  /* 0x00000004ff007c0c */ /* 0x000fc8000bf05070 */
[----:B------:R-:W-:-:S13]  /*1000*/  ISETP.NE.AND.EX P0, PT, RZ, UR5, PT, P0 ;  /* 0x00000005ff007c0c */ /* 0x000fda000bf05300 */
[----:B------:R-:W-:Y:S05]  /*1010*/  @!P0 BRA `(.L_x_13) ;  /* 0x00000000000c8947 */ /* 0x000fea0003800000 */
[----:B------:R-:W0:Y:S02]  /*1020*/  LDC.64 R4, c[0x0][0x588] ;  /* 0x00016200ff047b82 */ /* 0x000e240000000a00 */
[----:B0-----:R1:W5:Y:S01]  /*1030*/  LDG.E R23, desc[UR36][R4.64] ;  /* 0x0000002404177981 */ /* 0x001362000c1e1900 */
[----:B------:R-:W-:Y:S05]  /*1040*/  BRA `(.L_x_12) ;  /* 0x0000000000087947 */ /* 0x000fea0003800000 */
.L_x_13:
[----:B------:R-:W-:Y:S02]  /*1050*/  ULDC UR4, c[0x0][0x580] ;  /* 0x0001600000047ab9 */ /* 0x000fe40000000800 */
[----:B------:R-:W-:-:S07]  /*1060*/  IMAD.U32 R23, RZ, RZ, UR4 ;  /* 0x00000004ff177e24 */ /* 0x000fce000f8e00ff */
.L_x_12:
[----:B------:R-:W-:Y:S02]  /*1070*/  ULDC.64 UR4, c[0x0][0x5a0] ;  /* 0x0001680000047ab9 */ /* 0x000fe40000000a00 */
[----:B------:R-:W-:-:S04]  /*1080*/  ISETP.NE.U32.AND P0, PT, RZ, UR4, PT ;  /* 0x00000004ff007c0c */ /* 0x000fc8000bf05070 */
[----:B------:R-:W-:-:S13]  /*1090*/  ISETP.NE.AND.EX P0, PT, RZ, UR5, PT, P0 ;  /* 0x00000005ff007c0c */ /* 0x000fda000bf05300 */
[----:B------:R-:W-:Y:S05]  /*10a0*/  @!P0 BRA `(.L_x_14) ;  /* 0x00000000001c8947 */ /* 0x000fea0003800000 */
[----:B01----:R-:W0:Y:S02]  /*10b0*/  LDC.64 R4, c[0x0][0x5a0] ;  /* 0x00016800ff047b82 */ /* 0x003e240000000a00 */
[----:B0-----:R-:W2:Y:S02]  /*10c0*/  LDG.E.64 R4, desc[UR36][R4.64] ;  /* 0x0000002404047981 */ /* 0x001ea4000c1e1b00 */
[----:B--2---:R-:W-:-:S04]  /*10d0*/  ISETP.NE.U32.AND P0, PT, R4, RZ, PT ;  /* 0x000000ff0400720c */ /* 0x004fc80003f05070 */
[----:B------:R-:W-:-:S13]  /*10e0*/  ISETP.NE.AND.EX P0, PT, R5, RZ, PT, P0 ;  /* 0x000000ff0500720c */ /* 0x000fda0003f05300 */
[----:B------:R-:W-:Y:S05]  /*10f0*/  @!P0 BRA `(.L_x_14) ;  /* 0x0000000000088947 */ /* 0x000fea0003800000 */
[----:B------:R0:W5:Y:S01]  /*1100*/  LD.E R90, desc[UR36][R4.64] ;  /* 0x00000024045a7980 */ /* 0x000162000c101900 */
[----:B------:R-:W-:Y:S05]  /*1110*/  BRA `(.L_x_15) ;  /* 0x0000000000247947 */ /* 0x000fea0003800000 */
.L_x_14:
[----:B------:R-:W-:Y:S02]  /*1120*/  ULDC.64 UR4, c[0x0][0x590] ;  /* 0x0001640000047ab9 */ /* 0x000fe40000000a00 */
[----:B------:R-:W-:-:S04]  /*1130*/  ISETP.NE.U32.AND P0, PT, RZ, UR4, PT ;  /* 0x00000004ff007c0c */ /* 0x000fc8000bf05070 */
[----:B------:R-:W-:-:S13]  /*1140*/  ISETP.NE.AND.EX P0, PT, RZ, UR5, PT, P0 ;  /* 0x00000005ff007c0c */ /* 0x000fda000bf05300 */
[----:B------:R-:W-:Y:S05]  /*1150*/  @!P0 BRA `(.L_x_16) ;  /* 0x00000000000c8947 */ /* 0x000fea0003800000 */
[----:B------:R-:W2:Y:S02]  /*1160*/  LDC.64 R90, c[0x0][0x590] ;  /* 0x00016400ff5a7b82 */ /* 0x000ea40000000a00 */
[----:B--2---:R2:W5:Y:S01]  /*1170*/  LDG.E R90, desc[UR36][R90.64] ;  /* 0x000000245a5a7981 */ /* 0x004562000c1e1900 */
[----:B------:R-:W-:Y:S05]  /*1180*/  BRA `(.L_x_15) ;  /* 0x0000000000087947 */ /* 0x000fea0003800000 */
.L_x_16:
[----:B------:R-:W-:Y:S02]  /*1190*/  ULDC UR4, c[0x0][0x584] ;  /* 0x0001610000047ab9 */ /* 0x000fe40000000800 */
[----:B------:R-:W-:-:S07]  /*11a0*/  IMAD.U32 R90, RZ, RZ, UR4 ;  /* 0x00000004ff5a7e24 */ /* 0x000fce000f8e00ff */
.L_x_15:
[----:B------:R-:W-:-:S13]  /*11b0*/  LOP3.LUT P0, RZ, R3, 0xff, RZ, 0xc0, !PT ;  /* 0x000000ff03ff7812 */ /* 0x000fda000780c0ff */
[----:B------:R-:W-:Y:S05]  /*11c0*/  @!P0 EXIT ;  /* 0x000000000000894d */ /* 0x000fea0003800000 */
[----:B------:R-:W3:Y:S01]  /*11d0*/  LDC R93, c[0x0][0x658] ;  /* 0x00019600ff5d7b82 */ /* 0x000ee20000000800 */
[----:B------:R-:W-:Y:S01]  /*11e0*/  LOP3.LUT R7, R7, 0x1, RZ, 0xc0, !PT ;  /* 0x0000000107077812 */ /* 0x000fe200078ec0ff */
[----:B------:R-:W-:Y:S01]  /*11f0*/  ULDC.64 UR6, c[0x0][0x288] ;  /* 0x0000a20000067ab9 */ /* 0x000fe20000000a00 */
[----:B------:R-:W-:Y:S01]  /*1200*/  SHF.R.U32.HI R3, RZ, 0x2, R95 ;  /* 0x00000002ff037819 */ /* 0x000fe2000001165f */
[----:B------:R-:W-:Y:S01]  /*1210*/  UIADD3 UR4, UR7, 0x7f, URZ ;  /* 0x0000007f07047890 */ /* 0x000fe2000fffe03f */
[----:B------:R-:W-:Y:S01]  /*1220*/  SHF.R.U32.HI R0, RZ, 0x1, R0 ;  /* 0x00000001ff007819 */ /* 0x000fe20000011600 */
[----:B------:R-:W-:Y:S01]  /*1230*/  IMAD.SHL.U32 R88, R7, 0x40, RZ ;  /* 0x0000004007587824 */ /* 0x000fe200078e00ff */
[----:B------:R-:W-:Y:S01]  /*1240*/  LOP3.LUT R3, R3, 0x7, RZ, 0xc0, !PT ;  /* 0x0000000703037812 */ /* 0x000fe200078ec0ff */
[----:B------:R-:W4:Y:S01]  /*1250*/  LDC.64 R8, c[0x0][0x5c8] ;  /* 0x00017200ff087b82 */ /* 0x000f220000000a00 */
[----:B------:R-:W-:Y:S01]  /*1260*/  USHF.R.S32.HI UR5, URZ, 0x1f, UR4 ;  /* 0x0000001f3f057899 */ /* 0x000fe20008011404 */
[----:B------:R-:W-:Y:S01]  /*1270*/  LOP3.LUT R0, R0, 0x30, RZ, 0xc0, !PT ;  /* 0x0000003000007812 */ /* 0x000fe200078ec0ff */
[----:B------:R-:W-:Y:S01]  /*1280*/  IMAD.MOV.U32 R6, RZ, RZ, 0x1 ;  /* 0x00000001ff067424 */ /* 0x000fe200078e00ff */
[--C-:B------:R-:W-:Y:S01]  /*1290*/  LOP3.LUT R88, R88, 0x40, R3.reuse, 0xe2, !PT ;  /* 0x0000004058587812 */ /* 0x100fe200078ee203 */
[----:B------:R-:W-:Y:S01]  /*12a0*/  ULEA.HI UR5, UR5, UR4, URZ, 0x7 ;  /* 0x0000000405057291 */ /* 0x000fe2000f8f383f */
[-C--:B01----:R-:W-:Y:S01]  /*12b0*/  IADD3 R4, RZ, -R0.reuse, -R3 ;  /* 0x80000000ff047210 */ /* 0x083fe20007ffe803 */
[----:B------:R-:W-:Y:S01]  /*12c0*/  IMAD.U32 R5, RZ, RZ, UR6 ;  /* 0x00000006ff057e24 */ /* 0x000fe2000f8e00ff */
[----:B------:R-:W0:Y:S01]  /*12d0*/  LDC R97, c[0x0][0x600] ;  /* 0x00018000ff617b82 */ /* 0x000e220000000800 */
[----:B------:R-:W-:Y:S01]  /*12e0*/  LOP3.LUT R88, R88, R0, RZ, 0xfc, !PT ;  /* 0x0000000058587212 */ /* 0x000fe200078efcff */
[----:B------:R-:W-:Y:S01]  /*12f0*/  IMAD.MOV.U32 R0, RZ, RZ, -0x1 ;  /* 0xffffffffff007424 */ /* 0x000fe200078e00ff */
[----:B------:R-:W-:Y:S01]  /*1300*/  USHF.R.S32.HI UR43, URZ, 0x7, UR5 ;  /* 0x000000073f2b7899 */ /* 0x000fe20008011405 */
[----:B------:R-:W-:Y:S01]  /*1310*/  LOP3.LUT R94, R95, 0x3, RZ, 0xc0, !PT ;  /* 0x000000035f5e7812 */ /* 0x000fe200078ec0ff */
[----:B------:R-:W-:Y:S01]  /*1320*/  IMAD R4, R7, -0x40, R4 ;  /* 0xffffffc007047824 */ /* 0x000fe200078e0204 */
[C---:B------:R-:W-:Y:S01]  /*1330*/  LOP3.LUT R96, R95.reuse, 0x80, RZ, 0xc0, !PT ;  /* 0x000000805f607812 */ /* 0x040fe200078ec0ff */
[----:B------:R-:W-:Y:S01]  /*1340*/  UISETP.LT.AND UP0, UPT, UR43, 0x1, UPT ;  /* 0x000000012b00788c */ /* 0x000fe2000bf01270 */
[-C--:B---3--:R-:W-:Y:S01]  /*1350*/  SHF.L.U32 R0, R0, R93.reuse, RZ ;  /* 0x0000005d00007219 */ /* 0x088fe200000006ff */
[----:B------:R-:W-:Y:S01]  /*1360*/  ULDC UR4, c[0x0][0x284] ;  /* 0x0000a10000047ab9 */ /* 0x000fe20000000800 */
[----:B------:R-:W-:Y:S01]  /*1370*/  IMAD R94, R94, -0x2, R5 ;  /* 0xfffffffe5e5e7824 */ /* 0x000fe200078e0205 */
[----:B------:R-:W-:Y:S01]  /*1380*/  USEL UR44, UR43, 0x1, UP0 ;  /* 0x000000012b2c7887 */ /* 0x000fe20008000000 */
[----:B------:R-:W-:Y:S01]  /*1390*/  SHF.L.U32 R93, R6, R93, RZ ;  /* 0x0000005d065d7219 */ /* 0x000fe200000006ff */
[----:B------:R-:W-:Y:S01]  /*13a0*/  IMAD.SHL.U32 R95, R95, 0x2, RZ ;  /* 0x000000025f5f7824 */ /* 0x000fe200078e00ff */
[----:B------:R-:W-:Y:S01]  /*13b0*/  LOP3.LUT R102, R18, 0x1, RZ, 0xfc, !PT ;  /* 0x0000000112667812 */ /* 0x000fe200078efcff */
[----:B------:R-:W-:Y:S01]  /*13c0*/  VIADD R99, R4, UR4 ;  /* 0x0000000404637c36 */ /* 0x000fe20008000000 */
[C---:B----4-:R-:W-:Y:S01]  /*13d0*/  SHF.L.U64.HI R92, R8.reuse, 0x3, R9 ;  /* 0x00000003085c7819 */ /* 0x050fe20000010209 */
[----:B--2---:R-:W-:Y:S01]  /*13e0*/  IMAD.SHL.U32 R91, R8, 0x8, RZ ;  /* 0x00000008085b7824 */ /* 0x004fe200078e00ff */
[----:B------:R-:W-:Y:S01]  /*13f0*/  SHF.R.U32.HI R96, RZ, 0x7, R96 ;  /* 0x00000007ff607819 */ /* 0x000fe20000011660 */
[----:B------:R-:W-:Y:S01]  /*1400*/  IMAD.MOV.U32 R89, RZ, RZ, RZ ;  /* 0x000000ffff597224 */ /* 0x000fe200078e00ff */
[----:B------:R-:W-:Y:S01]  /*1410*/  LOP3.LUT R98, RZ, R0, RZ, 0x33, !PT ;  /* 0x00000000ff627212 */ /* 0x000fe200078e33ff */
[----:B------:R-:W-:Y:S01]  /*1420*/  UIADD3 UR44, UR43, -UR44, URZ ;  /* 0x8000002c2b2c7290 */ /* 0x000fe2000fffe03f */
[----:B------:R-:W-:Y:S01]  /*1430*/  UMOV UR40, URZ ;  /* 0x0000003f00287c82 */ /* 0x000fe20008000000 */
[----:B0-----:R-:W-:Y:S01]  /*1440*/  VIADD R97, R97, 0xffffffff ;  /* 0xffffffff61617836 */ /* 0x001fe20000000000 */
[----:B------:R-:W-:-:S09]  /*1450*/  UMOV UR42, URZ ;  /* 0x0000003f002a7c82 */ /* 0x000fd20008000000 */
.L_x_162:
[----:B0-----:R-:W0:Y:S01]  /*1460*/  SHFL.IDX PT, R0, R96, RZ, 0x1f ;  /* 0x00001fff60007589 */ /* 0x001e2200000e0000 */
[----:B-1----:R-:W1:Y:S01]  /*1470*/  S2UR UR7, SR_CgaCtaId ;  /* 0x00000000000779c3 */ /* 0x002e620000008800 */
[----:B------:R-:W-:Y:S01]  /*1480*/  UMOV UR6, 0x400 ;  /* 0x0000040000067882 */ /* 0x000fe20000000000 */
[----:B0-----:R-:W-:Y:S01]  /*1490*/  R2UR UR4, R0 ;  /* 0x00000000000472ca */ /* 0x001fe200000e0000 */
[----:B-1----:R-:W-:-:S12]  /*14a0*/  ULEA UR6, UR7, UR6, 0x18 ;  /* 0x0000000607067291 */ /* 0x002fd8000f8ec03f */
[----:B------:R-:W-:-:S04]  /*14b0*/  ULEA.HI UR5, UR4, UR4, URZ, 0x1 ;  /* 0x0000000404057291 */ /* 0x000fc8000f8f083f */
[----:B------:R-:W-:-:S04]  /*14c0*/  ULOP3.LUT UR5, UR5, 0x7fffe, URZ, 0xc0, !UPT ;  /* 0x0007fffe05057892 */ /* 0x000fc8000f8ec03f */
[----:B------:R-:W-:-:S03]  /*14d0*/  UIADD3 UR5, UR4, -UR5, URZ ;  /* 0x8000000504057290 */ /* 0x000fc6000fffe03f */
[----:B------:R-:W-:Y:S01]  /*14e0*/  ULDC UR4, c[0x0][0x28c] ;  /* 0x0000a30000047ab9 */ /* 0x000fe20000000800 */
[----:B------:R-:W-:Y:S01]  /*14f0*/  ULEA UR5, UR5, UR6, 0xd ;  /* 0x0000000605057291 */ /* 0x000fe2000f8e683f */
[----:B------:R-:W-:-:S03]  /*1500*/  ISETP.LT.AND P0, PT, RZ, UR4, PT ;  /* 0x00000004ff007c0c */ /* 0x000fc6000bf01270 */
[----:B------:R-:W-:-:S04]  /*1510*/  UIADD3 UR5, UR5, 0x100, URZ ;  /* 0x0000010005057890 */ /* 0x000fc8000fffe03f */
[----:B------:R-:W-:-:S04]  /*1520*/  USHF.R.U32.HI UR5, URZ, 0x4, UR5 ;  /* 0x000000043f057899 */ /* 0x000fc80008011605 */
[----:B------:R-:W-:-:S04]  /*1530*/  ULOP3.LUT UR5, UR5, 0x3fff, URZ, 0xc0, !UPT ;  /* 0x00003fff05057892 */ /* 0x000fc8000f8ec03f */
[----:B------:R-:W-:Y:S01]  /*1540*/  ULOP3.LUT UR45, UR5, 0x10000, URZ, 0xfc, !UPT ;  /* 0x00010000052d7892 */ /* 0x000fe2000f8efc3f */
[----:B--2345:R-:W-:Y:S11]  /*1550*/  @P0 BRA `(.L_x_17) ;  /* 0x0000000000400947 */ /* 0x03cff60003800000 */
[----:B------:R-:W-:Y:S01]  /*1560*/  MOV R0, 0x0 ;  /* 0x0000000000007802 */ /* 0x000fe20000000f00 */
[----:B------:R-:W-:Y:S01]  /*1570*/  ULDC.64 UR4, c[0x4][0x68] ;  /* 0x01001a0000047ab9 */ /* 0x000fe20000000a00 */
[----:B------:R-:W-:Y:S01]  /*1580*/  ULDC.64 UR6, c[0x4][0x8] ;  /* 0x0100020000067ab9 */ /* 0x000fe20000000a00 */
[----:B------:R-:W-:Y:S01]  /*1590*/  IMAD.U32 R4, RZ, RZ, UR4 ;  /* 0x00000004ff047e24 */ /* 0x000fe2000f8e00ff */
[----:B------:R0:W1:Y:S01]  /*15a0*/  LDC.64 R14, c[0x4][R0] ;  /* 0x01000000000e7b82 */ /* 0x0000620000000a00 */
[----:B------:R-:W-:Y:S01]  /*15b0*/  IMAD.U32 R5, RZ, RZ, UR5 ;  /* 0x00000005ff057e24 */ /* 0x000fe2000f8e00ff */
[----:B------:R-:W-:Y:S01]  /*15c0*/  ULDC.64 UR4, c[0x4][0x70] ;  /* 0x01001c0000047ab9 */ /* 0x000fe20000000a00 */
[----:B------:R-:W-:Y:S02]  /*15d0*/  IMAD.U32 R10, RZ, RZ, UR6 ;  /* 0x00000006ff0a7e24 */ /* 0x000fe4000f8e00ff */
[----:B------:R-:W-:Y:S02]  /*15e0*/  IMAD.U32 R6, RZ, RZ, UR4 ;  /* 0x00000004ff067e24 */ /* 0x000fe4000f8e00ff */
[----:B------:R-:W-:-:S02]  /*15f0*/  IMAD.U32 R7, RZ, RZ, UR5 ;  /* 0x00000005ff077e24 */ /* 0x000fc4000f8e00ff */
[----:B------:R-:W-:Y:S02]  /*1600*/  IMAD.U32 R11, RZ, RZ, UR7 ;  /* 0x00000007ff0b7e24 */ /* 0x000fe4000f8e00ff */
[----:B------:R-:W-:Y:S02]  /*1610*/  IMAD.MOV.U32 R8, RZ, RZ, 0x1e1 ;  /* 0x000001e1ff087424 */ /* 0x000fe400078e00ff */
[----:B------:R-:W-:Y:S02]  /*1620*/  IMAD.MOV.U32 R12, RZ, RZ, 0x1 ;  /* 0x00000001ff0c7424 */ /* 0x000fe400078e00ff */
[----:B0-----:R-:W-:-:S07]  /*1630*/  IMAD.MOV.U32 R13, RZ, RZ, RZ ;  /* 0x000000ffff0d7224 */ /* 0x001fce00078e00ff */
[----:B------:R-:W-:-:S07]  /*1640*/  LEPC R20, `(.L_x_17) ;  /* 0x000000001014794e */ /* 0x000fce0000000000 */
[----:B-1---5:R-:W-:Y:S05]  /*1650*/  CALL.ABS.NOINC R14 ;  /* 0x000000000e007343 */ /* 0x022fea0003c00000 */
.L_x_17:
[----:B------:R-:W-:-:S13]  /*1660*/  ISETP.NE.AND P0, PT, R102, 0x3, PT ;  /* 0x000000036600780c */ /* 0x000fda0003f05270 */
[----:B------:R-:W-:Y:S05]  /*1670*/  @!P0 BRA `(.L_x_18) ;  /* 0x0000000000048947 */ /* 0x000fea0003800000 */
[----:B------:R-:W-:Y:S01]  /*1680*/  BPT.TRAP 0x1 ;  /* 0x000000040000795c */ /* 0x000fe20000300000 */
.L_x_18:
[----:B------:R-:W0:Y:S01]  /*1690*/  S2UR UR5, SR_CgaCtaId ;  /* 0x00000000000579c3 */ /* 0x000e220000008800 */
[----:B------:R-:W-:Y:S01]  /*16a0*/  UMOV UR4, 0x400 ;  /* 0x0000040000047882 */ /* 0x000fe20000000000 */
[----:B------:R-:W-:Y:S02]  /*16b0*/  IMAD.U32 R0, RZ, RZ, UR40 ;  /* 0x00000028ff007e24 */ /* 0x000fe4000f8e00ff */
[----:B------:R-:W-:-:S03]  /*16c0*/  IMAD.U32 R3, RZ, RZ, UR42 ;  /* 0x0000002aff037e24 */ /* 0x000fc6000f8e00ff */
[----:B------:R-:W-:Y:S01]  /*16d0*/  SHF.L.U32 R0, R0, 0x1f, RZ ;  /* 0x0000001f00007819 */ /* 0x000fe200000006ff */
[----:B0-----:R-:W-:-:S06]  /*16e0*/  ULEA UR4, UR5, UR4, 0x18 ;  /* 0x0000000405047291 */ /* 0x001fcc000f8ec03f */
[----:B------:R-:W-:-:S04]  /*16f0*/  IMAD.U32 R6, RZ, RZ, UR4 ;  /* 0x00000004ff067e24 */ /* 0x000fc8000f8e00ff */
[----:B------:R-:W-:-:S04]  /*1700*/  IMAD R3, R3, 0x8, R6 ;  /* 0x0000000803037824 */ /* 0x000fc800078e0206 */
[----:B------:R0:W1:Y:S01]  /*1710*/  SYNCS.PHASECHK.TRANS64.TRYWAIT P1, [R3+URZ], R0 ;  /* 0x00000000030075a7 */ /* 0x000062000802017f */
[----:B------:R-:W-:Y:S05]  /*1720*/  @!P0 BRA `(.L_x_19) ;  /* 0x0000000000048947 */ /* 0x000fea0003800000 */
[----:B------:R-:W-:Y:S01]  /*1730*/  BPT.TRAP 0x1 ;  /* 0x000000040000795c */ /* 0x000fe20000300000 */
.L_x_19:
[----:B------:R-:W-:-:S05]  /*1740*/  IMAD.U32 R4, RZ, RZ, UR44 ;  /* 0x0000002cff047e24 */ /* 0x000fca000f8e00ff */
[----:B------:R-:W-:Y:S01]  /*1750*/  ISETP.GE.AND P2, PT, R4, 0x1, PT ;  /* 0x000000010400780c */ /* 0x000fe20003f46270 */
[----:B-1----:R-:W-:-:S12]  /*1760*/  @P1 BRA `(.L_x_20) ;  /* 0x0000000000081947 */ /* 0x002fd80003800000 */
[----:B------:R-:W1:Y:S02]  /*1770*/  SYNCS.PHASECHK.TRANS64.TRYWAIT P1, [R3+URZ], R0 ;  /* 0x00000000030075a7 */ /* 0x000e64000802017f */
[----:B-1----:R-:W-:Y:S05]  /*1780*/  @!P1 BRA `(.L_x_21) ;  /* 0x0000006800a09947 */ /* 0x002fea0003800000 */
.L_x_20:
[----:B------:R-:W-:Y:S05]  /*1790*/  WARPSYNC.ALL ;  /* 0x0000000000007948 */ /* 0x000fea0003800000 */
[----:B------:R-:W-:Y:S01]  /*17a0*/  R2UR UR4, R6 ;  /* 0x00000000060472ca */ /* 0x000fe200000e0000 */
[----:B------:R-:W-:Y:S01]  /*17b0*/  ULEA UR5, UR42, UR45, 0xb ;  /* 0x0000002d2a057291 */ /* 0x000fe2000f8e583f */
[----:B------:R-:W-:Y:S01]  /*17c0*/  WARPGROUP.ARRIVE ;  /* 0x00000000000079c5 */ /* 0x000fe20000000000 */
[----:B------:R-:W-:Y:S01]  /*17d0*/  UMOV UR9, 0x40000040 ;  /* 0x4000004000097882 */ /* 0x000fe20000000000 */
[----:B------:R-:W-:-:S04]  /*17e0*/  UMOV UR11, 0x40000040 ;  /* 0x40000040000b7882 */ /* 0x000fc80000000000 */
[----:B------:R-:W-:-:S05]  /*17f0*/  UMOV UR8, UR5 ;  /* 0x0000000500087c82 */ /* 0x000fca0008000000 */
[----:B------:R-:W-:-:S04]  /*1800*/  UIADD3 UR4, UR4, 0x18100, URZ ;  /* 0x0001810004047890 */ /* 0x000fc8000fffe03f */
[----:B------:R-:W-:-:S04]  /*1810*/  USHF.R.U32.HI UR4, URZ, 0x4, UR4 ;  /* 0x000000043f047899 */ /* 0x000fc80008011604 */
[----:B------:R-:W-:-:S04]  /*1820*/  ULOP3.LUT UR4, UR4, 0x3fff, URZ, 0xc0, !UPT ;  /* 0x00003fff04047892 */ /* 0x000fc8000f8ec03f */
[----:B------:R-:W-:-:S04]  /*1830*/  ULOP3.LUT UR4, UR4, 0x10000, URZ, 0xfc, !UPT ;  /* 0x0001000004047892 */ /* 0x000fc8000f8efc3f */
[----:B------:R-:W-:-:S07]  /*1840*/  ULEA UR6, UR42, UR4, 0xb ;  /* 0x000000042a067291 */ /* 0x000fce000f8e583f */
[----:B------:R-:W-:Y:S02]  /*1850*/  UMOV UR10, UR6 ;  /* 0x00000006000a7c82 */ /* 0x000fe40008000000 */
[----:B------:R-:W-:Y:S01]  /*1860*/  HGMMA.64x128x16.F32 R24, gdesc[UR8], RZ, !UPT, gsb0 ;  /* 0x01e00000081879f0 */ /* 0x000fe2000c0008ff */
[----:B------:R-:W-:Y:S02]  /*1870*/  UIADD3 UR8, UR5, 0x2, URZ ;  /* 0x0000000205087890 */ /* 0x000fe4000fffe03f */
[----:B------:R-:W-:Y:S01]  /*1880*/  UIADD3 UR10, UR6, 0x2, URZ ;  /* 0x00000002060a7890 */ /* 0x000fe2000fffe03f */
[----:B------:R-:W-:Y:S01]  /*1890*/  UMOV UR9, 0x40000040 ;  /* 0x4000004000097882 */ /* 0x000fe20000000000 */
[----:B------:R-:W-:Y:S01]  /*18a0*/  UMOV UR11, 0x40000040 ;  /* 0x40000040000b7882 */ /* 0x000fe20000000000 */
[----:B------:R-:W-:Y:S02]  /*18b0*/  WARPGROUP.DEPBAR.LE gsb0, 0x0 ;  /* 0x00008000000079c5 */ /* 0x000fe40000010000 */
[----:B------:R-:W-:-:S06]  /*18c0*/  WARPGROUP.ARRIVE ;  /* 0x00000000000079c5 */ /* 0x000fcc0000000000 */
[----:B------:R-:W-:Y:S01]  /*18d0*/  HGMMA.64x128x16.F32 R24, gdesc[UR8], R24, gsb0 ;  /* 0x01e00000081879f0 */ /* 0x000fe20008000818 */
        /* <DEDUP_REMOVED lines=41> */
[----:B------:R-:W-:Y:S03]  /*1b70*/  HGMMA.64x128x16.F32 R24, gdesc[UR8], R24, gsb0 ;  /* 0x01e00000081879f0 */ /* 0x000fe60008000818 */
[----:B------:R-:W-:Y:S02]  /*1b80*/  WARPGROUP.DEPBAR.LE gsb0, 0x0 ;  /* 0x00008000000079c5 */ /* 0x000fe40000010000 */
[----:B------:R-:W-:Y:S05]  /*1b90*/  @!P2 BRA `(.L_x_22) ;  /* 0x000000040098a947 */ /* 0x000fea0003800000 */
[----:B------:R-:W-:Y:S01]  /*1ba0*/  UIADD3 UR5, UR42, 0x1, URZ ;  /* 0x000000012a057890 */ /* 0x000fe2000fffe03f */
[----:B01----:R-:W-:Y:S02]  /*1bb0*/  IMAD.U32 R0, RZ, RZ, UR44 ;  /* 0x0000002cff007e24 */ /* 0x003fe4000f8e00ff */
[----:B------:R-:W-:Y:S01]  /*1bc0*/  IMAD.U32 R3, RZ, RZ, UR42 ;  /* 0x0000002aff037e24 */ /* 0x000fe2000f8e00ff */
[----:B------:R-:W-:-:S04]  /*1bd0*/  UISETP.NE.AND UP0, UPT, UR5, 0x3, UPT ;  /* 0x000000030500788c */ /* 0x000fc8000bf05270 */
[----:B------:R-:W-:Y:S02]  /*1be0*/  USEL UR6, URZ, 0x1, UP0 ;  /* 0x000000013f067887 */ /* 0x000fe40008000000 */
[----:B------:R-:W-:Y:S02]  /*1bf0*/  USEL UR5, UR5, URZ, UP0 ;  /* 0x0000003f05057287 */ /* 0x000fe40008000000 */
[----:B------:R-:W-:-:S06]  /*1c00*/  ULOP3.LUT UR6, UR40, UR6, URZ, 0x3c, !UPT ;  /* 0x0000000628067292 */ /* 0x000fcc000f8e3c3f */
[----:B------:R-:W-:-:S07]  /*1c10*/  IMAD.U32 R7, RZ, RZ, UR6 ;  /* 0x00000006ff077e24 */ /* 0x000fce000f8e00ff */
.L_x_29:
[----:B------:R-:W-:Y:S05]  /*1c20*/  @!P0 BRA `(.L_x_23) ;  /* 0x0000000000048947 */ /* 0x000fea0003800000 */
[----:B------:R-:W-:Y:S01]  /*1c30*/  BPT.TRAP 0x1 ;  /* 0x000000040000795c */ /* 0x000fe20000300000 */
.L_x_23:
[----:B------:R-:W0:Y:S01]  /*1c40*/  S2UR UR7, SR_CgaCtaId ;  /* 0x00000000000779c3 */ /* 0x000e220000008800 */
[----:B------:R-:W-:Y:S01]  /*1c50*/  UMOV UR6, 0x400 ;  /* 0x0000040000067882 */ /* 0x000fe20000000000 */
[----:B------:R-:W-:Y:S01]  /*1c60*/  IMAD.U32 R5, RZ, RZ, UR5 ;  /* 0x00000005ff057e24 */ /* 0x000fe2000f8e00ff */
[----:B------:R-:W-:Y:S01]  /*1c70*/  SHF.L.U32 R4, R7, 0x1f, RZ ;  /* 0x0000001f07047819 */ /* 0x000fe200000006ff */
[----:B0-----:R-:W-:-:S06]  /*1c80*/  ULEA UR6, UR7, UR6, 0x18 ;  /* 0x0000000607067291 */ /* 0x001fcc000f8ec03f */
[----:B------:R-:W-:-:S04]  /*1c90*/  IMAD.U32 R6, RZ, RZ, UR6 ;  /* 0x00000006ff067e24 */ /* 0x000fc8000f8e00ff */
[----:B------:R-:W-:-:S04]  /*1ca0*/  IMAD R5, R5, 0x8, R6 ;  /* 0x0000000805057824 */ /* 0x000fc800078e0206 */
[----:B------:R0:W1:Y:S01]  /*1cb0*/  SYNCS.PHASECHK.TRANS64.TRYWAIT P1, [R5+URZ], R4 ;  /* 0x00000004050075a7 */ /* 0x000062000802017f */
[----:B------:R-:W-:Y:S05]  /*1cc0*/  @!P0 BRA `(.L_x_24) ;  /* 0x0000000000048947 */ /* 0x000fea0003800000 */
[----:B------:R-:W-:Y:S01]  /*1cd0*/  BPT.TRAP 0x1 ;  /* 0x000000040000795c */ /* 0x000fe20000300000 */
.L_x_24:
[----:B-1----:R-:W-:Y:S05]  /*1ce0*/  @P1 BRA `(.L_x_25) ;  /* 0x0000000000081947 */ /* 0x002fea0003800000 */
[----:B------:R-:W1:Y:S02]  /*1cf0*/  SYNCS.PHASECHK.TRANS64.TRYWAIT P1, [R5+URZ], R4 ;  /* 0x00000004050075a7 */ /* 0x000e64000802017f */
[----:B-1----:R-:W-:Y:S05]  /*1d00*/  @!P1 BRA `(.L_x_26) ;  /* 0x0000006400549947 */ /* 0x002fea0003800000 */
.L_x_25:
[----:B------:R-:W-:Y:S01]  /*1d10*/  ULEA UR6, UR5, UR45, 0xb ;  /* 0x0000002d05067291 */ /* 0x000fe2000f8e583f */
[----:B------:R-:W-:Y:S01]  /*1d20*/  WARPGROUP.ARRIVE ;  /* 0x00000000000079c5 */ /* 0x000fe20000000000 */
[----:B------:R-:W-:Y:S01]  /*1d30*/  ULEA UR7, UR5, UR4, 0xb ;  /* 0x0000000405077291 */ /* 0x000fe2000f8e583f */
[----:B------:R-:W-:Y:S01]  /*1d40*/  UMOV UR9, 0x40000040 ;  /* 0x4000004000097882 */ /* 0x000fe20000000000 */
[----:B------:R-:W-:-:S03]  /*1d50*/  UMOV UR11, 0x40000040 ;  /* 0x40000040000b7882 */ /* 0x000fc60000000000 */
[----:B------:R-:W-:Y:S02]  /*1d60*/  UMOV UR8, UR6 ;  /* 0x0000000600087c82 */ /* 0x000fe40008000000 */
[----:B------:R-:W-:Y:S02]  /*1d70*/  UMOV UR10, UR7 ;  /* 0x00000007000a7c82 */ /* 0x000fe40008000000 */
[----:B------:R-:W-:Y:S01]  /*1d80*/  HGMMA.64x128x16.F32 R24, gdesc[UR8], R24, gsb0 ;  /* 0x01e00000081879f0 */ /* 0x000fe20008000818 */
[----:B------:R-:W-:Y:S02]  /*1d90*/  UIADD3 UR8, UR6, 0x2, URZ ;  /* 0x0000000206087890 */ /* 0x000fe4000fffe03f */
[----:B------:R-:W-:Y:S01]  /*1da0*/  UIADD3 UR10, UR7, 0x2, URZ ;  /* 0x00000002070a7890 */ /* 0x000fe2000fffe03f */
[----:B------:R-:W-:Y:S01]  /*1db0*/  UMOV UR9, 0x40000040 ;  /* 0x4000004000097882 */ /* 0x000fe20000000000 */
[----:B------:R-:W-:Y:S01]  /*1dc0*/  UMOV UR11, 0x40000040 ;  /* 0x40000040000b7882 */ /* 0x000fe20000000000 */
[----:B------:R-:W-:-:S02]  /*1dd0*/  WARPGROUP.DEPBAR.LE gsb0, 0x0 ;  /* 0x00008000000079c5 */ /* 0x000fc40000010000 */
        /* <DEDUP_REMOVED lines=46> */
[----:B------:R-:W-:Y:S01]  /*20c0*/  BPT.TRAP 0x1 ;  /* 0x000000040000795c */ /* 0x000fe20000300000 */
.L_x_27:
[----:B------:R-:W-:-:S13]  /*20d0*/  ISETP.NE.AND P1, PT, R22, RZ, PT ;  /* 0x000000ff1600720c */ /* 0x000fda0003f25270 */
[----:B01----:R-:W-:-:S04]  /*20e0*/  @P1 IMAD R4, R3, 0x8, R6 ;  /* 0x0000000803041824 */ /* 0x003fc800078e0206 */
[----:B------:R-:W-:-:S05]  /*20f0*/  @P1 VIADD R4, R4, 0x18 ;  /* 0x0000001804041836 */ /* 0x000fca0000000000 */
[----:B------:R-:W-:-:S04]  /*2100*/  @P1 PRMT R4, R19, 0x654, R4 ;  /* 0x0000065413041816 */ /* 0x000fc80000000004 */
[----:B------:R0:W-:Y:S01]  /*2110*/  @P1 SYNCS.ARRIVE.TRANS64.RED.A1T0 RZ, [R4+URZ], RZ ;  /* 0x000000ff04ff19a7 */ /* 0x0001e2000810043f */
[----:B------:R-:W-:-:S13]  /*2120*/  ISETP.GT.U32.AND P1, PT, R18, 0x1, PT ;  /* 0x000000011200780c */ /* 0x000fda0003f24070 */
[----:B0-----:R-:W-:Y:S05]  /*2130*/  @P1 BRA `(.L_x_28) ;  /* 0x0000000000041947 */ /* 0x001fea0003800000 */
[----:B------:R-:W-:Y:S01]  /*2140*/  BPT.TRAP 0x1 ;  /* 0x000000040000795c */ /* 0x000fe20000300000 */
.L_x_28:
[----:B------:R-:W-:Y:S01]  /*2150*/  UIADD3 UR5, UR5, 0x1, URZ ;  /* 0x0000000105057890 */ /* 0x000fe2000fffe03f */
[C---:B------:R-:W-:Y:S01]  /*2160*/  ISETP.GT.AND P2, PT, R0.reuse, 0x1, PT ;  /* 0x000000010000780c */ /* 0x040fe20003f44270 */
[----:B------:R-:W-:Y:S02]  /*2170*/  VIADD R3, R3, 0x1 ;  /* 0x0000000103037836 */ /* 0x000fe40000000000 */
[----:B------:R-:W-:Y:S01]  /*2180*/  UISETP.NE.AND UP0, UPT, UR5, 0x3, UPT ;  /* 0x000000030500788c */ /* 0x000fe2000bf05270 */
[----:B------:R-:W-:Y:S02]  /*2190*/  VIADD R0, R0, 0xffffffff ;  /* 0xffffffff00007836 */ /* 0x000fe40000000000 */
[C---:B------:R-:W-:Y:S01]  /*21a0*/  ISETP.NE.AND P1, PT, R3.reuse, 0x3, PT ;  /* 0x000000030300780c */ /* 0x040fe20003f25270 */
[----:B------:R-:W-:Y:S02]  /*21b0*/  USEL UR6, URZ, 0x1, UP0 ;  /* 0x000000013f067887 */ /* 0x000fe40008000000 */
[----:B------:R-:W-:Y:S01]  /*21c0*/  USEL UR5, UR5, URZ, UP0 ;  /* 0x0000003f05057287 */ /* 0x000fe20008000000 */
[----:B------:R-:W-:-:S03]  /*21d0*/  SEL R3, R3, RZ, P1 ;  /* 0x000000ff03037207 */ /* 0x000fc60000800000 */
[----:B------:R-:W-:Y:S01]  /*21e0*/  LOP3.LUT R7, R7, UR6, RZ, 0x3c, !PT ;  /* 0x0000000607077c12 */ /* 0x000fe2000f8e3cff */
[----:B------:R-:W-:Y:S07]  /*21f0*/  @P2 BRA `(.L_x_29) ;  /* 0xfffffff800882947 */ /* 0x000fee000383ffff */
.L_x_22:
[----:B01----:R-:W0:Y:S02]  /*2200*/  LDC R0, c[0x0][0x28c] ;  /* 0x0000a300ff007b82 */ /* 0x003e240000000800 */
[----:B0-----:R-:W-:-:S13]  /*2210*/  ISETP.GE.AND P1, PT, R0, 0x1, PT ;  /* 0x000000010000780c */ /* 0x001fda0003f26270 */
[----:B------:R-:W-:Y:S05]  /*2220*/  @!P1 BRA `(.L_x_30) ;  /* 0x0000000000449947 */ /* 0x000fea0003800000 */
[----:B------:R-:W-:Y:S05]  /*2230*/  @!P0 BRA `(.L_x_31) ;  /* 0x0000000000048947 */ /* 0x000fea0003800000 */
[----:B------:R-:W-:Y:S01]  /*2240*/  BPT.TRAP 0x1 ;  /* 0x000000040000795c */ /* 0x000fe20000300000 */
.L_x_31:
[----:B------:R-:W-:-:S13]  /*2250*/  ISETP.NE.AND P0, PT, R22, RZ, PT ;  /* 0x000000ff1600720c */ /* 0x000fda0003f05270 */
[----:B------:R-:W-:-:S05]  /*2260*/  VOTEU.ANY UP0, P0 ;  /* 0x00000000003f7886 */ /* 0x000fca0000000100 */
[----:B------:R-:W-:-:S06]  /*2270*/  @UP0 UIADD3 UR4, UR44, UR42, URZ ;  /* 0x0000002a2c040290 */ /* 0x000fcc000fffe03f */
[----:B------:R-:W-:Y:S02]  /*2280*/  IMAD.U32 R4, RZ, RZ, UR4 ;  /* 0x00000004ff047e24 */ /* 0x000fe4000f8e00ff */
[----:B------:R-:W-:Y:S02]  /*2290*/  IMAD.U32 R3, RZ, RZ, UR4 ;  /* 0x00000004ff037e24 */ /* 0x000fe4000f8e00ff */
[----:B------:R-:W-:-:S05]  /*22a0*/  @P0 IMAD.WIDE.U32 R4, R4, -0x55555555, RZ ;  /* 0xaaaaaaab04040825 */ /* 0x000fca00078e00ff */
[----:B------:R-:W-:-:S05]  /*22b0*/  @P0 SHF.R.U32.HI R0, RZ, 0x1, R5 ;  /* 0x00000001ff000819 */ /* 0x000fca0000011605 */
[----:B------:R-:W-:-:S04]  /*22c0*/  @P0 IMAD R0, R0, -0x3, R3 ;  /* 0xfffffffd00000824 */ /* 0x000fc800078e0203 */
[----:B------:R-:W-:-:S04]  /*22d0*/  @P0 IMAD R0, R0, 0x8, R6 ;  /* 0x0000000800000824 */ /* 0x000fc800078e0206 */
[----:B------:R-:W-:-:S05]  /*22e0*/  @P0 VIADD R0, R0, 0x18 ;  /* 0x0000001800000836 */ /* 0x000fca0000000000 */
[----:B------:R-:W-:-:S04]  /*22f0*/  @P0 PRMT R0, R19, 0x654, R0 ;  /* 0x0000065413000816 */ /* 0x000fc80000000000 */
[----:B------:R0:W-:Y:S01]  /*2300*/  @P0 SYNCS.ARRIVE.TRANS64.RED.A1T0 RZ, [R0+URZ], RZ ;  /* 0x000000ff00ff09a7 */ /* 0x0001e2000810043f */
[----:B------:R-:W-:-:S13]  /*2310*/  ISETP.GT.U32.AND P0, PT, R18, 0x1, PT ;  /* 0x000000011200780c */ /* 0x000fda0003f04070 */
[----:B0-----:R-:W-:Y:S05]  /*2320*/  @P0 BRA `(.L_x_30) ;  /* 0x0000000000040947 */ /* 0x001fea0003800000 */
[----:B------:R-:W-:Y:S01]  /*2330*/  BPT.TRAP 0x1 ;  /* 0x000000040000795c */ /* 0x000fe20000300000 */
.L_x_30:
[----:B------:R-:W-:Y:S01]  /*2340*/  IMAD.SHL.U32 R100, R100, 0x80, RZ ;  /* 0x0000008064647824 */ /* 0x000fe200078e00ff */
[----:B------:R-:W-:Y:S01]  /*2350*/  UIADD3 UR42, UR43, UR42, URZ ;  /* 0x0000002a2b2a7290 */ /* 0x000fe2000fffe03f */
[----:B------:R-:W-:Y:S01]  /*2360*/  SHF.R.S32.HI R11, RZ, 0x1f, R101 ;  /* 0x0000001fff0b7819 */ /* 0x000fe20000011465 */
[----:B------:R-:W-:Y:S01]  /*2370*/  UISETP.GE.U32.AND UP1, UPT, UR43, 0x3, UPT ;  /* 0x000000032b00788c */ /* 0x000fe2000bf26070 */
[----:B------:R-:W-:Y:S01]  /*2380*/  IMAD.SHL.U32 R6, R103, 0x80, RZ ;  /* 0x0000008067067824 */ /* 0x000fe200078e00ff */
[----:B------:R-:W-:Y:S01]  /*2390*/  ULDC UR7, c[0x0][0x288] ;  /* 0x0000a20000077ab9 */ /* 0x000fe20000000800 */
[C---:B------:R-:W-:Y:S01]  /*23a0*/  LOP3.LUT R8, R100.reuse, 0x6, R95, 0xf8, !PT ;  /* 0x0000000664087812 */ /* 0x040fe200078ef85f */
[----:B------:R-:W-:Y:S01]  /*23b0*/  UISETP.GT.U32.AND UP0, UPT, UR42, 0x2, UPT ;  /* 0x000000022a00788c */ /* 0x000fe2000bf04070 */
[----:B------:R-:W-:Y:S01]  /*23c0*/  ISETP.GE.AND P0, PT, R100, UR7, PT ;  /* 0x0000000764007c0c */ /* 0x000fe2000bf06270 */
[----:B------:R-:W-:Y:S01]  /*23d0*/  ULDC.64 UR4, c[0x0][0x5d0] ;  /* 0x0001740000047ab9 */ /* 0x000fe20000000a00 */
[--C-:B------:R-:W-:Y:S01]  /*23e0*/  SHF.R.S32.HI R9, RZ, 0x1f, R8.reuse ;  /* 0x0000001fff097819 */ /* 0x100fe20000011408 */
[----:B------:R-:W-:Y:S01]  /*23f0*/  ULDC UR10, c[0x0][0x284] ;  /* 0x0000a100000a7ab9 */ /* 0x000fe20000000800 */
[----:B------:R-:W-:Y:S01]  /*2400*/  IMAD R0, R11, UR4, RZ ;  /* 0x000000040b007c24 */ /* 0x000fe2000f8e02ff */
[----:B------:R-:W-:Y:S01]  /*2410*/  UISETP.LT.U32.AND UP0, UPT, UR43, 0x3, UP0 ;  /* 0x000000032b00788c */ /* 0x000fe20008701070 */
[----:B------:R-:W-:Y:S01]  /*2420*/  ISETP.GE.OR P0, PT, R6, UR10, P0 ;  /* 0x0000000a06007c0c */ /* 0x000fe20008706670 */
[----:B------:R-:W-:Y:S01]  /*2430*/  IMAD.WIDE.U32 R4, R101, UR4, R8 ;  /* 0x0000000465047c25 */ /* 0x000fe2000f8e0008 */
[----:B------:R-:W-:Y:S01]  /*2440*/  ULDC.64 UR8, c[0x0][0x5c8] ;  /* 0x0001720000087ab9 */ /* 0x000fe20000000a00 */
[----:B------:R-:W-:-:S02]  /*2450*/  USEL UR6, URZ, 0x1, !UP0 ;  /* 0x000000013f067887 */ /* 0x000fc4000c000000 */
[----:B------:R-:W-:Y:S01]  /*2460*/  IMAD R3, R101, UR5, R0 ;  /* 0x0000000565037c24 */ /* 0x000fe2000f8e0200 */
[----:B------:R-:W-:Y:S01]  /*2470*/  @UP1 UIMAD.WIDE.U32 UR4, UR42, -0x55555555, URZ ;  /* 0xaaaaaaab2a0418a5 */ /* 0x000fe2000f8e003f */
[----:B------:R-:W-:Y:S01]  /*2480*/  IMAD.WIDE R104, R103, 0x80, R88 ;  /* 0x0000008067687825 */ /* 0x000fe200078e0258 */
[----:B------:R-:W-:Y:S02]  /*2490*/  ULOP3.LUT UR40, UR40, UR6, URZ, 0x3c, !UPT ;  /* 0x0000000628287292 */ /* 0x000fe4000f8e3c3f */
[----:B------:R-:W-:Y:S01]  /*24a0*/  @UP1 USHF.R.U32.HI UR4, URZ, 0x1, UR5 ;  /* 0x000000013f041899 */ /* 0x000fe20008011605 */
[----:B------:R-:W-:Y:S02]  /*24b0*/  IMAD.IADD R5, R5, 0x1, R3 ;  /* 0x0000000105057824 */ /* 0x000fe400078e0203 */
[----:B------:R-:W-:Y:S01]  /*24c0*/  IMAD R3, R105, UR8, RZ ;  /* 0x0000000869037c24 */ /* 0x000fe2000f8e02ff */
[----:B------:R-:W-:Y:S01]  /*24d0*/  @UP1 ULOP3.LUT UR40, UR40, 0x1, UR4, 0x78, !UPT ;  /* 0x0000000128281892 */ /* 0x000fe2000f8e7804 */
[----:B------:R-:W-:-:S04]  /*24e0*/  IMAD.WIDE.U32 R106, R104, UR8, R4 ;  /* 0x00000008686a7c25 */ /* 0x000fc8000f8e0004 */
[----:B------:R-:W-:Y:S02]  /*24f0*/  IMAD R7, R104, UR9, R3 ;  /* 0x0000000968077c24 */ /* 0x000fe4000f8e0203 */
[----:B------:R-:W-:Y:S01]  /*2500*/  IMAD.MOV.U32 R0, RZ, RZ, -0x1 ;  /* 0xffffffffff007424 */ /* 0x000fe200078e00ff */
[----:B------:R-:W-:Y:S06]  /*2510*/  @P0 BRA `(.L_x_32) ;  /* 0x00000040001c0947 */ /* 0x000fec0003800000 */
[----:B-----5:R-:W-:Y:S01]  /*2520*/  FSETP.NEU.AND P0, PT, R90, RZ, PT ;  /* 0x000000ff5a00720b */ /* 0x020fe20003f0d000 */
[----:B------:R-:W-:Y:S01]  /*2530*/  IMAD.IADD R4, R94, 0x1, -R100 ;  /* 0x000000015e047824 */ /* 0x000fe200078e0a64 */
[----:B------:R-:W-:Y:S01]  /*2540*/  BSSY B0, `(.L_x_32) ;  /* 0x0000404000007945 */ /* 0x000fe20003800000 */
[----:B------:R-:W-:Y:S02]  /*2550*/  IMAD.IADD R3, R99, 0x1, -R6 ;  /* 0x0000000163037824 */ /* 0x000fe400078e0a06 */
[----:B------:R-:W-:Y:S01]  /*2560*/  IMAD.IADD R103, R107, 0x1, R7 ;  /* 0x000000016b677824 */ /* 0x000fe200078e0207 */
[----:B------:R-:W-:-:S04]  /*2570*/  ISETP.GT.AND P2, PT, R4, RZ, PT ;  /* 0x000000ff0400720c */ /* 0x000fc80003f44270 */
[----:B------:R-:W-:-:S03]  /*2580*/  ISETP.GT.AND P1, PT, R3, RZ, P2 ;  /* 0x000000ff0300720c */ /* 0x000fc60001724270 */
[----:B------:R-:W-:Y:S10]  /*2590*/  @!P0 BRA `(.L_x_33) ;  /* 0x0000002c00288947 */ /* 0x000ff40003800000 */
[----:B------:R-:W0:Y:S01]  /*25a0*/  LDC.64 R110, c[0x0][0x5b8] ;  /* 0x00016e00ff6e7b82 */ /* 0x000e220000000a00 */
[----:B------:R-:W-:-:S07]  /*25b0*/  ULDC.64 UR4, c[0x0][0x5c0] ;  /* 0x0001700000047ab9 */ /* 0x000fce0000000a00 */
[----:B------:R-:W1:Y:S08]  /*25c0*/  LDC.64 R112, c[0x0][0x5b0] ;  /* 0x00016c00ff707b82 */ /* 0x000e700000000a00 */
[----:B------:R-:W2:Y:S01]  /*25d0*/  LDC.64 R114, c[0x0][0x5a8] ;  /* 0x00016a00ff727b82 */ /* 0x000ea20000000a00 */
[-C--:B0-----:R-:W-:Y:S02]  /*25e0*/  IMAD R6, R11, R110.reuse, RZ ;  /* 0x0000006e0b067224 */ /* 0x081fe400078e02ff */
[----:B------:R-:W-:-:S04]  /*25f0*/  IMAD.WIDE.U32 R108, R101, R110, R8 ;  /* 0x0000006e656c7225 */ /* 0x000fc800078e0008 */
[----:B------:R-:W-:Y:S02]  /*2600*/  IMAD R107, R101, R111, R6 ;  /* 0x0000006f656b7224 */ /* 0x000fe400078e0206 */
[-C--:B-1----:R-:W-:Y:S02]  /*2610*/  IMAD R5, R105, R112.reuse, RZ ;  /* 0x0000007069057224 */ /* 0x082fe400078e02ff */
[----:B------:R-:W-:Y:S02]  /*2620*/  IMAD.IADD R13, R109, 0x1, R107 ;  /* 0x000000016d0d7824 */ /* 0x000fe400078e026b */
[----:B------:R-:W-:Y:S02]  /*2630*/  IMAD.MOV.U32 R12, RZ, RZ, R108 ;  /* 0x000000ffff0c7224 */ /* 0x000fe400078e006c */
[C---:B------:R-:W-:Y:S02]  /*2640*/  IMAD R111, R104.reuse, R113, R5 ;  /* 0x00000071686f7224 */ /* 0x040fe400078e0205 */
[----:B------:R-:W-:-:S04]  /*2650*/  IMAD.WIDE.U32 R6, R104, R112, R12 ;  /* 0x0000007068067225 */ /* 0x000fc800078e000c */
[----:B------:R-:W-:Y:S01]  /*2660*/  IMAD.IADD R5, R7, 0x1, R111 ;  /* 0x0000000107057824 */ /* 0x000fe200078e026f */
[----:B--2---:R-:W-:-:S04]  /*2670*/  LEA R14, P0, R6, R114, 0x1 ;  /* 0x00000072060e7211 */ /* 0x004fc800078008ff */
[----:B------:R-:W-:-:S05]  /*2680*/  LEA.HI.X R15, R6, R115, R5, 0x1, P0 ;  /* 0x00000073060f7211 */ /* 0x000fca00000f0c05 */
[----:B------:R0:W2:Y:S01]  /*2690*/  @P1 LDG.E.LTC128B.U16 R5, desc[UR36][R14.64] ;  /* 0x000000240e051981 */ /* 0x0000a2000c1e1520 */
[----:B------:R-:W-:Y:S01]  /*26a0*/  LEA R10, P0, R106, UR4, 0x1 ;  /* 0x000000046a0a7c11 */ /* 0x000fe2000f8008ff */
[----:B------:R-:W-:Y:S01]  /*26b0*/  IMAD.WIDE.U32 R6, R104, R112, R8 ;  /* 0x0000007068067225 */ /* 0x000fe200078e0008 */
[----:B------:R-:W-:Y:S03]  /*26c0*/  BSSY B1, `(.L_x_34) ;  /* 0x0000012000017945 */ /* 0x000fe60003800000 */
[----:B------:R-:W-:Y:S02]  /*26d0*/  IMAD.IADD R7, R111, 0x1, R7 ;  /* 0x000000016f077824 */ /* 0x000fe400078e0207 */
[----:B------:R-:W-:Y:S01]  /*26e0*/  IMAD.WIDE.U32 R20, R101, R110, R6 ;  /* 0x0000006e65147225 */ /* 0x000fe200078e0006 */
[----:B0-----:R-:W-:-:S03]  /*26f0*/  SHF.L.U64.HI R15, R112, 0x3, R113 ;  /* 0x00000003700f7819 */ /* 0x001fc60000010271 */
[----:B------:R-:W-:Y:S01]  /*2700*/  IMAD.IADD R7, R107, 0x1, R21 ;  /* 0x000000016b077824 */ /* 0x000fe200078e0215 */
[----:B------:R-:W-:Y:S01]  /*2710*/  LEA R6, P4, R20, R114, 0x1 ;  /* 0x0000007214067211 */ /* 0x000fe200078808ff */
[----:B------:R-:W-:-:S03]  /*2720*/  IMAD.SHL.U32 R14, R112, 0x8, RZ ;  /* 0x00000008700e7824 */ /* 0x000fc600078e00ff */
[----:B------:R-:W-:Y:S01]  /*2730*/  LEA.HI.X R7, R20, R115, R7, 0x1, P4 ;  /* 0x0000007314077211 */ /* 0x000fe200020f0c07 */
[----:B--2---:R-:W-:-:S05]  /*2740*/  HADD2.F32 R11, -RZ, R5.H0_H0 ;  /* 0x20000005ff0b7230 */ /* 0x004fca0000004100 */
[----:B------:R-:W-:-:S04]  /*2750*/  FMUL R11, R11, R90 ;  /* 0x0000005a0b0b7220 */ /* 0x000fc80000400000 */
[----:B------:R-:W-:Y:S01]  /*2760*/  FFMA R24, R24, R23, R11 ;  /* 0x0000001718187223 */ /* 0x000fe2000000000b */
[----:B------:R-:W-:Y:S02]  /*2770*/  LEA.HI.X R11, R106, UR5, R103, 0x1, P0 ;  /* 0x000000056a0b7c11 */ /* 0x000fe400080f0c67 */
[----:B------:R-:W-:Y:S02]  /*2780*/  ISETP.GT.AND P0, PT, R4, 0x1, PT ;  /* 0x000000010400780c */ /* 0x000fe40003f04270 */
[----:B------:R-:W-:Y:S02]  /*2790*/  F2FP.F16.F32.PACK_AB R24, RZ, R24 ;  /* 0x00000018ff18723e */ /* 0x000fe400000000ff */
[----:B------:R-:W-:-:S03]  /*27a0*/  ISETP.GT.AND P3, PT, R3, RZ, P0 ;  /* 0x000000ff0300720c */ /* 0x000fc60000764270 */
[----:B------:R0:W-:Y:S10]  /*27b0*/  @P1 STG.E.U16 desc[UR36][R10.64], R24 ;  /* 0x000000180a001986 */ /* 0x0001f4000c101524 */
[----:B------:R-:W-:Y:S05]  /*27c0*/  @!P3 BRA `(.L_x_35) ;  /* 0x000000000004b947 */ /* 0x000fea0003800000 */
[----:B------:R1:W5:Y:S02]  /*27d0*/  LDG.E.LTC128B.U16 R5, desc[UR36][R6.64+0x2] ;  /* 0x0000022406057981 */ /* 0x000364000c1e1520 */
.L_x_35:
[----:B------:R-:W-:Y:S05]  /*27e0*/  BSYNC B1 ;  /* 0x0000000000017941 */ /* 0x000fea0003800000 */
.L_x_34:
[----:B-----5:R-:W-:Y:S01]  /*27f0*/  HADD2.F32 R103, -RZ, R5.H0_H0 ;  /* 0x20000005ff677230 */ /* 0x020fe20000004100 */
[----:B------:R-:W-:Y:S01]  /*2800*/  ISETP.GT.AND P2, PT, R3, 0x8, P2 ;  /* 0x000000080300780c */ /* 0x000fe20001744270 */
[----:B------:R-:W-:Y:S01]  /*2810*/  IMAD.WIDE.U32 R20, R104, R112, R14 ;  /* 0x0000007068147225 */ /* 0x000fe200078e000e */
[----:B0-----:R-:W-:-:S03]  /*2820*/  PRMT R24, R5, 0x7610, R24 ;  /* 0x0000761005187816 */ /* 0x001fc60000000018 */
[----:B------:R-:W-:Y:S01]  /*2830*/  FMUL R12, R103, R90 ;  /* 0x0000005a670c7220 */ /* 0x000fe20000400000 */
[----:B------:R-:W-:Y:S01]  /*2840*/  IMAD.IADD R111, R111, 0x1, R21 ;  /* 0x000000016f6f7824 */ /* 0x000fe200078e0215 */
[----:B------:R-:W-:Y:S02]  /*2850*/  IADD3 R108, P1, R108, R20, RZ ;  /* 0x000000146c6c7210 */ /* 0x000fe40007f3e0ff */
[----:B------:R-:W-:-:S03]  /*2860*/  FFMA R12, R25, R23, R12 ;  /* 0x00000017190c7223 */ /* 0x000fc6000000000c */
[----:B------:R-:W-:Y:S01]  /*2870*/  IMAD.X R13, R111, 0x1, R13, P1 ;  /* 0x000000016f0d7824 */ /* 0x000fe200008e060d */
[C---:B------:R-:W-:Y:S02]  /*2880*/  LEA R14, P1, R108.reuse, R114, 0x1 ;  /* 0x000000726c0e7211 */ /* 0x040fe400078208ff */
[----:B------:R-:W-:Y:S02]  /*2890*/  F2FP.F16.F32.PACK_AB R12, RZ, R12 ;  /* 0x0000000cff0c723e */ /* 0x000fe400000000ff */
[----:B------:R-:W-:Y:S02]  /*28a0*/  LEA.HI.X R15, R108, R115, R13, 0x1, P1 ;  /* 0x000000736c0f7211 */ /* 0x000fe400008f0c0d */
[----:B------:R-:W-:-:S05]  /*28b0*/  PRMT R21, R12, 0x7610, R21 ;  /* 0x000076100c157816 */ /* 0x000fca0000000015 */
[----:B------:R0:W-:Y:S04]  /*28c0*/  @P3 STG.E.U16 desc[UR36][R10.64+0x2], R21 ;  /* 0x000002150a003986 */ /* 0x0001e8000c101524 */
[----:B------:R-:W2:Y:S01]  /*28d0*/  @P2 LDG.E.LTC128B.U16 R24, desc[UR36][R14.64] ;  /* 0x000000240e182981 */ /* 0x000ea2000c1e1520 */
[----:B------:R-:W-:Y:S01]  /*28e0*/  IADD3 R20, P1, R8, R20, RZ ;  /* 0x0000001408147210 */ /* 0x000fe20007f3e0ff */
[----:B------:R-:W-:Y:S01]  /*28f0*/  BSSY B1, `(.L_x_36) ;  /* 0x0000011000017945 */ /* 0x000fe20003800000 */
[----:B------:R-:W-:Y:S02]  /*2900*/  SHF.L.U64.HI R13, R91, 0x1, R92 ;  /* 0x000000015b0d7819 */ /* 0x000fe4000001025c */
[----:B------:R-:W-:Y:S01]  /*2910*/  ISETP.GT.AND P0, PT, R3, 0x8, P0 ;  /* 0x000000080300780c */ /* 0x000fe20000704270 */
[----:B0-----:R-:W-:Y:S01]  /*2920*/  IMAD.X R21, R9, 0x1, R111, P1 ;  /* 0x0000000109157824 */ /* 0x001fe200008e066f */
[----:B------:R-:W-:Y:S01]  /*2930*/  LEA R12, P1, R91, R10, 0x1 ;  /* 0x0000000a5b0c7211 */ /* 0x000fe200078208ff */
[----:B------:R-:W-:-:S04]  /*2940*/  IMAD.WIDE.U32 R20, R101, R110, R20 ;  /* 0x0000006e65147225 */ /* 0x000fc800078e0014 */
[----:B------:R-:W-:Y:S01]  /*2950*/  IMAD.X R13, R13, 0x1, R11, P1 ;  /* 0x000000010d0d7824 */ /* 0x000fe200008e060b */
[----:B------:R-:W-:Y:S01]  /*2960*/  LEA R8, P3, R20, R114, 0x1 ;  /* 0x0000007214087211 */ /* 0x000fe200078608ff */
[----:B------:R-:W-:-:S05]  /*2970*/  IMAD.IADD R9, R107, 0x1, R21 ;  /* 0x000000016b097824 */ /* 0x000fca00078e0215 */
[----:B------:R-:W-:Y:S01]  /*2980*/  LEA.HI.X R9, R20, R115, R9, 0x1, P3 ;  /* 0x0000007314097211 */ /* 0x000fe200018f0c09 */
[----:B--2---:R-:W-:-:S05]  /*2990*/  HADD2.F32 R5, -RZ, R24.H0_H0 ;  /* 0x20000018ff057230 */ /* 0x004fca0000004100 */
[----:B------:R-:W-:-:S04]  /*29a0*/  FMUL R5, R5, R90 ;  /* 0x0000005a05057220 */ /* 0x000fc80000400000 */
[----:B------:R-:W-:-:S05]  /*29b0*/  FFMA R5, R26, R23, R5 ;  /* 0x000000171a057223 */ /* 0x000fca0000000005 */
[----:B------:R-:W-:-:S05]  /*29c0*/  F2FP.F16.F32.PACK_AB R5, RZ, R5 ;  /* 0x00000005ff05723e */ /* 0x000fca00000000ff */
[----:B------:R0:W-:Y:S01]  /*29d0*/  @P2 STG.E.U16 desc[UR36][R12.64], R5 ;  /* 0x000000050c002986 */ /* 0x0001e2000c101524 */
[----:B------:R-:W-:Y:S05]  /*29e0*/  @!P0 BRA `(.L_x_37) ;  /* 0x0000000000048947 */ /* 0x000fea0003800000 */
[----:B------:R2:W5:Y:S02]  /*29f0*/  LDG.E.LTC128B.U16 R24, desc[UR36][R8.64+0x2] ;  /* 0x0000022408187981 */ /* 0x000564000c1e1520 */
.L_x_37:
[----:B------:R-:W-:Y:S05]  /*2a00*/  BSYNC B1 ;  /* 0x0000000000017941 */ /* 0x000fea0003800000 */
.L_x_36:
[----:B0----5:R-:W-:Y:S01]  /*2a10*/  HADD2.F32 R5, -RZ, R24.H0_H0 ;  /* 0x20000018ff057230 */ /* 0x021fe20000004100 */
[----:B------:R-:W-:Y:S01]  /*2a20*/  ISETP.GT.AND P1, PT, R4, 0x8, PT ;  /* 0x000000080400780c */ /* 0x000fe20003f24270 */
[----:B------:R-:W-:Y:S03]  /*2a30*/  BSSY B1, `(.L_x_38) ;  /* 0x0000008000017945 */ /* 0x000fe60003800000 */
[----:B------:R-:W-:Y:S01]  /*2a40*/  FMUL R14, R5, R90 ;  /* 0x0000005a050e7220 */ /* 0x000fe20000400000 */
[----:B------:R-:W-:-:S03]  /*2a50*/  ISETP.GT.AND P2, PT, R3, RZ, P1 ;  /* 0x000000ff0300720c */ /* 0x000fc60000f44270 */
[----:B------:R-:W-:-:S05]  /*2a60*/  FFMA R14, R27, R23, R14 ;  /* 0x000000171b0e7223 */ /* 0x000fca000000000e */
[----:B------:R-:W-:-:S05]  /*2a70*/  F2FP.F16.F32.PACK_AB R14, RZ, R14 ;  /* 0x0000000eff0e723e */ /* 0x000fca00000000ff */
[----:B------:R0:W-:Y:S01]  /*2a80*/  @P0 STG.E.U16 desc[UR36][R12.64+0x2], R14 ;  /* 0x0000020e0c000986 */ /* 0x0001e2000c101524 */
[----:B------:R-:W-:Y:S05]  /*2a90*/  @!P2 BRA `(.L_x_39) ;  /* 0x000000000004a947 */ /* 0x000fea0003800000 */
[----:B------:R3:W5:Y:S02]  /*2aa0*/  LDG.E.LTC128B.U16 R24, desc[UR36][R6.64+0x10] ;  /* 0x0000102406187981 */ /* 0x000764000c1e1520 */
.L_x_39:
[----:B------:R-:W-:Y:S05]  /*2ab0*/  BSYNC B1 ;  /* 0x0000000000017941 */ /* 0x000fea0003800000 */
.L_x_38:
[----:B-----5:R-:W-:Y:S01]  /*2ac0*/  HADD2.F32 R5, -RZ, R24.H0_H0 ;  /* 0x20000018ff057230 */ /* 0x020fe20000004100 */
        /* <DEDUP_REMOVED lines=9> */
.L_x_41:
[----:B------:R-:W-:Y:S05]  /*2b60*/  BSYNC B1 ;  /* 0x0000000000017941 */ /* 0x000fea0003800000 */
.L_x_40:
[----:B----45:R-:W-:Y:S01]  /*2b70*/  HADD2.F32 R5, -RZ, R24.H0_H0 ;  /* 0x20000018ff057230 */ /* 0x030fe20000004100 */
[----:B------:R-:W-:Y:S01]  /*2b80*/  ISETP.GT.AND P1, PT, R3, 0x8, P1 ;  /* 0x000000080300780c */ /* 0x000fe20000f24270 */
[----:B------:R-:W-:Y:S03]  /*2b90*/  BSSY B1, `(.L_x_42) ;  /* 0x0000007000017945 */ /* 0x000fe60003800000 */
[----:B0-----:R-:W-:-:S04]  /*2ba0*/  FMUL R14, R5, R90 ;  /* 0x0000005a050e7220 */ /* 0x001fc80000400000 */
[----:B------:R-:W-:-:S05]  /*2bb0*/  FFMA R14, R29, R23, R14 ;  /* 0x000000171d0e7223 */ /* 0x000fca000000000e */
[----:B------:R-:W-:-:S05]  /*2bc0*/  F2FP.F16.F32.PACK_AB R14, RZ, R14 ;  /* 0x0000000eff0e723e */ /* 0x000fca00000000ff */
[----:B------:R0:W-:Y:S01]  /*2bd0*/  @P3 STG.E.U16 desc[UR36][R10.64+0x12], R14 ;  /* 0x0000120e0a003986 */ /* 0x0001e2000c101524 */
[----:B------:R-:W-:Y:S05]  /*2be0*/  @!P1 BRA `(.L_x_43) ;  /* 0x0000000000049947 */ /* 0x000fea0003800000 */
[----:B------:R4:W5:Y:S02]  /*2bf0*/  LDG.E.LTC128B.U16 R24, desc[UR36][R8.64+0x10] ;  /* 0x0000102408187981 */ /* 0x000964000c1e1520 */
.L_x_43:
[----:B------:R-:W-:Y:S05]  /*2c00*/  BSYNC B1 ;  /* 0x0000000000017941 */ /* 0x000fea0003800000 */
.L_x_42:
[----:B-----5:R-:W-:Y:S01]  /*2c10*/  HADD2.F32 R5, -RZ, R24.H0_H0 ;  /* 0x20000018ff057230 */ /* 0x020fe20000004100 */
[----:B------:R-:W-:Y:S01]  /*2c20*/  ISETP.GT.AND P0, PT, R3, 0x8, P0 ;  /* 0x000000080300780c */ /* 0x000fe20000704270 */
[----:B------:R-:W-:Y:S03]  /*2c30*/  BSSY B1, `(.L_x_44) ;  /* 0x0000007000017945 */ /* 0x000fe60003800000 */
[----:B------:R-:W-:-:S04]  /*2c40*/  FMUL R5, R5, R90 ;  /* 0x0000005a05057220 */ /* 0x000fc80000400000 */
[----:B------:R-:W-:-:S05]  /*2c50*/  FFMA R5, R30, R23, R5 ;  /* 0x000000171e057223 */ /* 0x000fca0000000005 */
[----:B------:R-:W-:-:S05]  /*2c60*/  F2FP.F16.F32.PACK_AB R5, RZ, R5 ;  /* 0x00000005ff05723e */ /* 0x000fca00000000ff */
[----:B------:R0:W-:Y:S01]  /*2c70*/  @P1 STG.E.U16 desc[UR36][R12.64+0x10], R5 ;  /* 0x000010050c001986 */ /* 0x0001e2000c101524 */
[----:B------:R-:W-:Y:S05]  /*2c80*/  @!P0 BRA `(.L_x_45) ;  /* 0x0000000000048947 */ /* 0x000fea0003800000 */
[----:B------:R0:W5:Y:S02]  /*2c90*/  LDG.E.LTC128B.U16 R24, desc[UR36][R8.64+0x12] ;  /* 0x0000122408187981 */ /* 0x000164000c1e1520 */
.L_x_45:
[----:B------:R-:W-:Y:S05]  /*2ca0*/  BSYNC B1 ;  /* 0x0000000000017941 */ /* 0x000fea0003800000 */
.L_x_44:
        /* <DEDUP_REMOVED lines=10> */
.L_x_47:
[----:B------:R-:W-:Y:S05]  /*2d50*/  BSYNC B1 ;  /* 0x0000000000017941 */ /* 0x000fea0003800000 */
.L_x_46:
        /* <DEDUP_REMOVED lines=10> */
.L_x_49:
[----:B------:R-:W-:Y:S05]  /*2e00*/  BSYNC B1 ;  /* 0x0000000000017941 */ /* 0x000fea0003800000 */
.L_x_48:
[----:B0----5:R-:W-:Y:S01]  /*2e10*/  HADD2.F32 R5, -RZ, R24.H0_H0 ;  /* 0x20000018ff057230 */ /* 0x021fe20000004100 */
        /* <DEDUP_REMOVED lines=8> */
.L_x_51:
[----:B------:R-:W-:Y:S05]  /*2ea0*/  BSYNC B1 ;  /* 0x0000000000017941 */ /* 0x000fea0003800000 */
.L_x_50:
        /* <DEDUP_REMOVED lines=9> */
.L_x_53:
[----:B------:R-:W-:Y:S05]  /*2f40*/  BSYNC B1 ;  /* 0x0000000000017941 */ /* 0x000fea0003800000 */
.L_x_52:
        /* <DEDUP_REMOVED lines=10> */
.L_x_55:
[----:B------:R-:W-:Y:S05]  /*2ff0*/  BSYNC B1 ;  /* 0x0000000000017941 */ /* 0x000fea0003800000 */
.L_x_54:
        /* <DEDUP_REMOVED lines=10> */
.L_x_57:
[----:B------:R-:W-:Y:S05]  /*30a0*/  BSYNC B1 ;  /* 0x0000000000017941 */ /* 0x000fea0003800000 */
.L_x_56:
        /* <DEDUP_REMOVED lines=9> */
.L_x_59:
[----:B------:R-:W-:Y:S05]  /*3140*/  BSYNC B1 ;  /* 0x0000000000017941 */ /* 0x000fea0003800000 */
.L_x_58:
        /* <DEDUP_REMOVED lines=9> */
.L_x_61:
[----:B------:R-:W-:Y:S05]  /*31e0*/  BSYNC B1 ;  /* 0x0000000000017941 */ /* 0x000fea0003800000 */
.L_x_60:
        /* <DEDUP_REMOVED lines=10> */
.L_x_63:
[----:B------:R-:W-:Y:S05]  /*3290*/  BSYNC B1 ;  /* 0x0000000000017941 */ /* 0x000fea0003800000 */
.L_x_62:
        /* <DEDUP_REMOVED lines=10> */
.L_x_65:
[----:B------:R-:W-:Y:S05]  /*3340*/  BSYNC B1 ;  /* 0x0000000000017941 */ /* 0x000fea0003800000 */
.L_x_64:
        /* <DEDUP_REMOVED lines=9> */
.L_x_67:
[----:B------:R-:W-:Y:S05]  /*33e0*/  BSYNC B1 ;  /* 0x0000000000017941 */ /* 0x000fea0003800000 */
.L_x_66:
        /* <DEDUP_REMOVED lines=9> */
.L_x_69:
[----:B------:R-:W-:Y:S05]  /*3480*/  BSYNC B1 ;  /* 0x0000000000017941 */ /* 0x000fea0003800000 */
.L_x_68:
        /* <DEDUP_REMOVED lines=10> */
.L_x_71:
[----:B------:R-:W-:Y:S05]  /*3530*/  BSYNC B1 ;  /* 0x0000000000017941 */ /* 0x000fea0003800000 */
.L_x_70:
        /* <DEDUP_REMOVED lines=10> */
.L_x_73:
[----:B------:R-:W-:Y:S05]  /*35e0*/  BSYNC B1 ;  /* 0x0000000000017941 */ /* 0x000fea0003800000 */
.L_x_72:
        /* <DEDUP_REMOVED lines=9> */
.L_x_75:
[----:B------:R-:W-:Y:S05]  /*3680*/  BSYNC B1 ;  /* 0x0000000000017941 */ /* 0x000fea0003800000 */
.L_x_74:
        /* <DEDUP_REMOVED lines=9> */
.L_x_77:
[----:B------:R-:W-:Y:S05]  /*3720*/  BSYNC B1 ;  /* 0x0000000000017941 */ /* 0x000fea0003800000 */
.L_x_76:
        /* <DEDUP_REMOVED lines=10> */
.L_x_79:
[----:B------:R-:W-:Y:S05]  /*37d0*/  BSYNC B1 ;  /* 0x0000000000017941 */ /* 0x000fea0003800000 */
.L_x_78:
        /* <DEDUP_REMOVED lines=10> */
.L_x_81:
[----:B------:R-:W-:Y:S05]  /*3880*/  BSYNC B1 ;  /* 0x0000000000017941 */ /* 0x000fea0003800000 */
.L_x_80:
        /* <DEDUP_REMOVED lines=9> */
.L_x_83:
[----:B------:R-:W-:Y:S05]  /*3920*/  BSYNC B1 ;  /* 0x0000000000017941 */ /* 0x000fea0003800000 */
.L_x_82:
        /* <DEDUP_REMOVED lines=9> */
.L_x_85:
[----:B------:R-:W-:Y:S05]  /*39c0*/  BSYNC B1 ;  /* 0x0000000000017941 */ /* 0x000fea0003800000 */
.L_x_84:
        /* <DEDUP_REMOVED lines=10> */
.L_x_87:
[----:B------:R-:W-:Y:S05]  /*3a70*/  BSYNC B1 ;  /* 0x0000000000017941 */ /* 0x000fea0003800000 */
.L_x_86:
        /* <DEDUP_REMOVED lines=10> */
.L_x_89:
[----:B------:R-:W-:Y:S05]  /*3b20*/  BSYNC B1 ;  /* 0x0000000000017941 */ /* 0x000fea0003800000 */
.L_x_88:
        /* <DEDUP_REMOVED lines=9> */
.L_x_91:
[----:B------:R-:W-:Y:S05]  /*3bc0*/  BSYNC B1 ;  /* 0x0000000000017941 */ /* 0x000fea0003800000 */
.L_x_90:
        /* <DEDUP_REMOVED lines=9> */
.L_x_93:
[----:B------:R-:W-:Y:S05]  /*3c60*/  BSYNC B1 ;  /* 0x0000000000017941 */ /* 0x000fea0003800000 */
.L_x_92:
        /* <DEDUP_REMOVED lines=10> */
.L_x_95:
[----:B------:R-:W-:Y:S05]  /*3d10*/  BSYNC B1 ;  /* 0x0000000000017941 */ /* 0x000fea0003800000 */
.L_x_94:
        /* <DEDUP_REMOVED lines=10> */
.L_x_97:
[----:B------:R-:W-:Y:S05]  /*3dc0*/  BSYNC B1 ;  /* 0x0000000000017941 */ /* 0x000fea0003800000 */
.L_x_96:
        /* <DEDUP_REMOVED lines=9> */
.L_x_99:
[----:B------:R-:W-:Y:S05]  /*3e60*/  BSYNC B1 ;  /* 0x0000000000017941 */ /* 0x000fea0003800000 */
.L_x_98:
        /* <DEDUP_REMOVED lines=9> */
.L_x_101:
[----:B------:R-:W-:Y:S05]  /*3f00*/  BSYNC B1 ;  /* 0x0000000000017941 */ /* 0x000fea0003800000 */
.L_x_100:
        /* <DEDUP_REMOVED lines=10> */
.L_x_103:
[----:B------:R-:W-:Y:S05]  /*3fb0*/  BSYNC B1 ;  /* 0x0000000000017941 */ /* 0x000fea0003800000 */
.L_x_102:
        /* <DEDUP_REMOVED lines=10> */
.L_x_105:
[----:B------:R-:W-:Y:S05]  /*4060*/  BSYNC B1 ;  /* 0x0000000000017941 */ /* 0x000fea0003800000 */
.L_x_104:
        /* <DEDUP_REMOVED lines=9> */
.L_x_107:
[----:B------:R-:W-:Y:S05]  /*4100*/  BSYNC B1 ;  /* 0x0000000000017941 */ /* 0x000fea0003800000 */
.L_x_106:
        /* <DEDUP_REMOVED lines=9> */
.L_x_109:
[----:B------:R-:W-:Y:S05]  /*41a0*/  BSYNC B1 ;  /* 0x0000000000017941 */ /* 0x000fea0003800000 */
.L_x_108:
        /* <DEDUP_REMOVED lines=10> */
.L_x_111:
[----:B------:R-:W-:Y:S05]  /*4250*/  BSYNC B1 ;  /* 0x0000000000017941 */ /* 0x000fea0003800000 */
.L_x_110:
        /* <DEDUP_REMOVED lines=10> */
.L_x_113:
[----:B------:R-:W-:Y:S05]  /*4300*/  BSYNC B1 ;  /* 0x0000000000017941 */ /* 0x000fea0003800000 */
.L_x_112:
        /* <DEDUP_REMOVED lines=9> */
.L_x_115:
[----:B------:R-:W-:Y:S05]  /*43a0*/  BSYNC B1 ;  /* 0x0000000000017941 */ /* 0x000fea0003800000 */
.L_x_114:
        /* <DEDUP_REMOVED lines=9> */
.L_x_117:
[----:B------:R-:W-:Y:S05]  /*4440*/  BSYNC B1 ;  /* 0x0000000000017941 */ /* 0x000fea0003800000 */
.L_x_116:
        /* <DEDUP_REMOVED lines=10> */
.L_x_119:
[----:B------:R-:W-:Y:S05]  /*44f0*/  BSYNC B1 ;  /* 0x0000000000017941 */ /* 0x000fea0003800000 */
.L_x_118:
        /* <DEDUP_REMOVED lines=10> */
.L_x_121:
[----:B------:R-:W-:Y:S05]  /*45a0*/  BSYNC B1 ;  /* 0x0000000000017941 */ /* 0x000fea0003800000 */
.L_x_120:
        /* <DEDUP_REMOVED lines=9> */
.L_x_123:
[----:B------:R-:W-:Y:S05]  /*4640*/  BSYNC B1 ;  /* 0x0000000000017941 */ /* 0x000fea0003800000 */
.L_x_122:
        /* <DEDUP_REMOVED lines=9> */
.L_x_125:
[----:B------:R-:W-:Y:S05]  /*46e0*/  BSYNC B1 ;  /* 0x0000000000017941 */ /* 0x000fea0003800000 */
.L_x_124:
        /* <DEDUP_REMOVED lines=10> */
.L_x_127:
[----:B------:R-:W-:Y:S05]  /*4790*/  BSYNC B1 ;  /* 0x0000000000017941 */ /* 0x000fea0003800000 */
.L_x_126:
        /* <DEDUP_REMOVED lines=10> */
.L_x_129:
[----:B------:R-:W-:Y:S05]  /*4840*/  BSYNC B1 ;  /* 0x0000000000017941 */ /* 0x000fea0003800000 */
.L_x_128:
        /* <DEDUP_REMOVED lines=9> */
.L_x_131:
[----:B------:R-:W-:Y:S05]  /*48e0*/  BSYNC B1 ;  /* 0x0000000000017941 */ /* 0x000fea0003800000 */
.L_x_130:
        /* <DEDUP_REMOVED lines=9> */
.L_x_133:
[----:B------:R-:W-:Y:S05]  /*4980*/  BSYNC B1 ;  /* 0x0000000000017941 */ /* 0x000fea0003800000 */
.L_x_132:
        /* <DEDUP_REMOVED lines=10> */
.L_x_135:
[----:B------:R-:W-:Y:S05]  /*4a30*/  BSYNC B1 ;  /* 0x0000000000017941 */ /* 0x000fea0003800000 */
.L_x_134:
        /* <DEDUP_REMOVED lines=10> */
.L_x_137:
[----:B------:R-:W-:Y:S05]  /*4ae0*/  BSYNC B1 ;  /* 0x0000000000017941 */ /* 0x000fea0003800000 */
.L_x_136:
        /* <DEDUP_REMOVED lines=9> */
.L_x_139:
[----:B------:R-:W-:Y:S05]  /*4b80*/  BSYNC B1 ;  /* 0x0000000000017941 */ /* 0x000fea0003800000 */
.L_x_138:
        /* <DEDUP_REMOVED lines=9> */
.L_x_141:
[----:B------:R-:W-:Y:S05]  /*4c20*/  BSYNC B1 ;  /* 0x0000000000017941 */ /* 0x000fea0003800000 */
.L_x_140:
        /* <DEDUP_REMOVED lines=10> */
.L_x_143:
[----:B------:R-:W-:Y:S05]  /*4cd0*/  BSYNC B1 ;  /* 0x0000000000017941 */ /* 0x000fea0003800000 */
.L_x_142:
        /* <DEDUP_REMOVED lines=10> */
.L_x_145:
[----:B------:R-:W-:Y:S05]  /*4d80*/  BSYNC B1 ;  /* 0x0000000000017941 */ /* 0x000fea0003800000 */
.L_x_144:
        /* <DEDUP_REMOVED lines=9> */
.L_x_147:
[----:B------:R-:W-:Y:S05]  /*4e20*/  BSYNC B1 ;  /* 0x0000000000017941 */ /* 0x000fea0003800000 */
.L_x_146:
        /* <DEDUP_REMOVED lines=9> */
.L_x_149:
[----:B------:R-:W-:Y:S05]  /*4ec0*/  BSYNC B1 ;  /* 0x0000000000017941 */ /* 0x000fea0003800000 */
.L_x_148:
        /* <DEDUP_REMOVED lines=10> */
.L_x_151:
[----:B------:R-:W-:Y:S05]  /*4f70*/  BSYNC B1 ;  /* 0x0000000000017941 */ /* 0x000fea0003800000 */
.L_x_150:
[----:B-----5:R-:W-:Y:S01]  /*4f80*/  HADD2.F32 R5, -RZ, R24.H0_H0 ;  /* 0x20000018ff057230 */ /* 0x020fe20000004100 */
[----:B------:R-:W-:Y:S01]  /*4f90*/  ISETP.GT.AND P0, PT, R4, 0x79, PT ;  /* 0x000000790400780c */ /* 0x000fe20003f04270 */
[----:B------:R-:W-:Y:S01]  /*4fa0*/  @P2 IMAD.MOV.U32 R4, RZ, RZ, R10 ;  /* 0x000000ffff042224 */ /* 0x000fe200078e000a */
[----:B------:R-:W-:Y:S02]  /*4fb0*/  BSSY B1, `(.L_x_152) ;  /* 0x000000a000017945 */ /* 0x000fe40003800000 */
[----:B------:R-:W-:Y:S01]  /*4fc0*/  FMUL R5, R5, R90 ;  /* 0x0000005a05057220 */ /* 0x000fe20000400000 */
[----:B------:R-:W-:-:S03]  /*4fd0*/  ISETP.GT.AND P3, PT, R3, RZ, P0 ;  /* 0x000000ff0300720c */ /* 0x000fc60000764270 */
[----:B------:R-:W-:-:S05]  /*4fe0*/  FFMA R5, R84, R23, R5 ;  /* 0x0000001754057223 */ /* 0x000fca0000000005 */
[----:B------:R-:W-:-:S04]  /*4ff0*/  F2FP.F16.F32.PACK_AB R5, RZ, R5 ;  /* 0x00000005ff05723e */ /* 0x000fc800000000ff */
[----:B0-----:R-:W-:Y:S01]  /*5000*/  PRMT R14, R5, 0x7610, R14 ;  /* 0x00007610050e7816 */ /* 0x001fe2000000000e */
[----:B------:R-:W-:-:S05]  /*5010*/  @P2 IMAD.MOV.U32 R5, RZ, RZ, R11 ;  /* 0x000000ffff052224 */ /* 0x000fca00078e000b */
[----:B------:R0:W-:Y:S01]  /*5020*/  @P2 STG.E.U16 desc[UR36][R4.64+0xf0], R14 ;  /* 0x0000f00e04002986 */ /* 0x0001e2000c101524 */
[----:B------:R-:W-:Y:S05]  /*5030*/  @!P3 BRA `(.L_x_153) ;  /* 0x000000000004b947 */ /* 0x000fea0003800000 */
[----:B------:R0:W5:Y:S02]  /*5040*/  LDG.E.LTC128B.U16 R24, desc[UR36][R6.64+0xf2] ;  /* 0x0000f22406187981 */ /* 0x000164000c1e1520 */
.L_x_153:
[----:B------:R-:W-:Y:S05]  /*5050*/  BSYNC B1 ;  /* 0x0000000000017941 */ /* 0x000fea0003800000 */
.L_x_152:
        /* <DEDUP_REMOVED lines=9> */
.L_x_155:
[----:B------:R-:W-:Y:S05]  /*50f0*/  BSYNC B1 ;  /* 0x0000000000017941 */ /* 0x000fea0003800000 */
.L_x_154:
[----:B-----5:R-:W-:Y:S01]  /*5100*/  HADD2.F32 R5, -RZ, R24.H0_H0 ;  /* 0x20000018ff057230 */ /* 0x020fe20000004100 */
[----:B------:R-:W-:Y:S01]  /*5110*/  ISETP.GT.AND P0, PT, R3, 0x8, P0 ;  /* 0x000000080300780c */ /* 0x000fe20000704270 */
[----:B0-----:R-:W-:Y:S01]  /*5120*/  @P1 IMAD.MOV.U32 R4, RZ, RZ, R12 ;  /* 0x000000ffff041224 */ /* 0x001fe200078e000c */
[----:B------:R-:W-:Y:S02]  /*5130*/  BSSY B1, `(.L_x_156) ;  /* 0x0000009000017945 */ /* 0x000fe40003800000 */
[----:B------:R-:W-:-:S04]  /*5140*/  FMUL R5, R5, R90 ;  /* 0x0000005a05057220 */ /* 0x000fc80000400000 */
[----:B------:R-:W-:-:S05]  /*5150*/  FFMA R5, R86, R23, R5 ;  /* 0x0000001756057223 */ /* 0x000fca0000000005 */
[----:B------:R-:W-:-:S04]  /*5160*/  F2FP.F16.F32.PACK_AB R5, RZ, R5 ;  /* 0x00000005ff05723e */ /* 0x000fc800000000ff */
[----:B-1-3--:R-:W-:Y:S01]  /*5170*/  PRMT R6, R5, 0x7610, R6 ;  /* 0x0000761005067816 */ /* 0x00afe20000000006 */
[----:B------:R-:W-:-:S05]  /*5180*/  @P1 IMAD.MOV.U32 R5, RZ, RZ, R13 ;  /* 0x000000ffff051224 */ /* 0x000fca00078e000d */
[----:B------:R0:W-:Y:S01]  /*5190*/  @P1 STG.E.U16 desc[UR36][R4.64+0xf0], R6 ;  /* 0x0000f00604001986 */ /* 0x0001e2000c101524 */
[----:B------:R-:W-:Y:S05]  /*51a0*/  @!P0 BRA `(.L_x_157) ;  /* 0x0000000000048947 */ /* 0x000fea0003800000 */
[----:B------:R1:W5:Y:S02]  /*51b0*/  LDG.E.LTC128B.U16 R24, desc[UR36][R8.64+0xf2] ;  /* 0x0000f22408187981 */ /* 0x000364000c1e1520 */
.L_x_157:
[----:B------:R-:W-:Y:S05]  /*51c0*/  BSYNC B1 ;  /* 0x0000000000017941 */ /* 0x000fea0003800000 */
.L_x_156:
[----:B------:R-:W-:Y:S05]  /*51d0*/  @!P0 BRA `(.L_x_158) ;  /* 0x0000001000e88947 */ /* 0x000fea0003800000 */
[----:B-----5:R-:W-:-:S05]  /*51e0*/  HADD2.F32 R3, -RZ, R24.H0_H0 ;  /* 0x20000018ff037230 */ /* 0x020fca0000004100 */
[----:B0-----:R-:W-:-:S04]  /*51f0*/  FMUL R4, R3, R90 ;  /* 0x0000005a03047220 */ /* 0x001fc80000400000 */
[----:B------:R-:W-:-:S05]  /*5200*/  FFMA R4, R87, R23, R4 ;  /* 0x0000001757047223 */ /* 0x000fca0000000004 */
[----:B------:R-:W-:-:S05]  /*5210*/  F2FP.F16.F32.PACK_AB R4, RZ, R4 ;  /* 0x00000004ff04723e */ /* 0x000fca00000000ff */
[----:B------:R3:W-:Y:S01]  /*5220*/  STG.E.U16 desc[UR36][R12.64+0xf2], R4 ;  /* 0x0000f2040c007986 */ /* 0x0007e2000c101524 */
[----:B------:R-:W-:Y:S05]  /*5230*/  BRA `(.L_x_158) ;  /* 0x0000001000d07947 */ /* 0x000fea0003800000 */
.L_x_33:
[----:B------:R-:W-:Y:S01]  /*5240*/  ISETP.GT.AND P3, PT, R4, 0x1, PT ;  /* 0x000000010400780c */ /* 0x000fe20003f64270 */
[----:B------:R-:W-:Y:S01]  /*5250*/  ULDC.64 UR4, c[0x0][0x5c0] ;  /* 0x0001700000047ab9 */ /* 0x000fe20000000a00 */
[-C--:B------:R-:W-:Y:S01]  /*5260*/  FMUL R24, R24, R23.reuse ;  /* 0x0000001718187220 */ /* 0x080fe20000400000 */
[----:B------:R-:W-:Y:S01]  /*5270*/  LEA R6, P4, R106, UR4, 0x1 ;  /* 0x000000046a067c11 */ /* 0x000fe2000f8808ff */
[-C--:B------:R-:W-:Y:S01]  /*5280*/  FMUL R25, R25, R23.reuse ;  /* 0x0000001719197220 */ /* 0x080fe20000400000 */
[----:B------:R-:W-:Y:S01]  /*5290*/  ISETP.GT.AND P0, PT, R3, RZ, P3 ;  /* 0x000000ff0300720c */ /* 0x000fe20001f04270 */
[-C--:B------:R-:W-:Y:S01]  /*52a0*/  FMUL R26, R26, R23.reuse ;  /* 0x000000171a1a7220 */ /* 0x080fe20000400000 */
[----:B------:R-:W-:Y:S01]  /*52b0*/  F2FP.F16.F32.PACK_AB R24, RZ, R24 ;  /* 0x00000018ff18723e */ /* 0x000fe200000000ff */
[-C--:B------:R-:W-:Y:S01]  /*52c0*/  FMUL R27, R27, R23.reuse ;  /* 0x000000171b1b7220 */ /* 0x080fe20000400000 */
[----:B------:R-:W-:Y:S01]  /*52d0*/  LEA.HI.X R7, R106, UR5, R103, 0x1, P4 ;  /* 0x000000056a077c11 */ /* 0x000fe2000a0f0c67 */
[----:B------:R-:W-:Y:S01]  /*52e0*/  FMUL R28, R28, R23 ;  /* 0x000000171c1c7220 */ /* 0x000fe20000400000 */
[----:B------:R-:W-:Y:S01]  /*52f0*/  F2FP.F16.F32.PACK_AB R25, RZ, R25 ;  /* 0x00000019ff19723e */ /* 0x000fe200000000ff */
[-C--:B------:R-:W-:Y:S01]  /*5300*/  FMUL R29, R29, R23.reuse ;  /* 0x000000171d1d7220 */ /* 0x080fe20000400000 */
[----:B------:R-:W-:Y:S01]  /*5310*/  ISETP.GT.AND P2, PT, R3, 0x8, P2 ;  /* 0x000000080300780c */ /* 0x000fe20001744270 */
[----:B------:R-:W-:Y:S01]  /*5320*/  @P1 STG.E.U16 desc[UR36][R6.64], R24 ;  /* 0x0000001806001986 */ /* 0x000fe2000c101524 */
[----:B------:R-:W-:Y:S01]  /*5330*/  ISETP.GT.AND P1, PT, R4, 0x8, PT ;  /* 0x000000080400780c */ /* 0x000fe20003f24270 */
[-C--:B------:R-:W-:Y:S01]  /*5340*/  FMUL R30, R30, R23.reuse ;  /* 0x000000171e1e7220 */ /* 0x080fe20000400000 */
[C---:B------:R-:W-:Y:S01]  /*5350*/  SHF.L.U64.HI R5, R91.reuse, 0x1, R92 ;  /* 0x000000015b057819 */ /* 0x040fe2000001025c */
[----:B------:R-:W-:Y:S01]  /*5360*/  @P0 STG.E.U16 desc[UR36][R6.64+0x2], R25 ;  /* 0x0000021906000986 */ /* 0x000fe2000c101524 */
[----:B------:R-:W-:Y:S01]  /*5370*/  LEA R8, P5, R91, R6, 0x1 ;  /* 0x000000065b087211 */ /* 0x000fe200078a08ff */
[-C--:B------:R-:W-:Y:S01]  /*5380*/  FMUL R31, R31, R23.reuse ;  /* 0x000000171f1f7220 */ /* 0x080fe20000400000 */
[----:B------:R-:W-:Y:S01]  /*5390*/  ISETP.GT.AND P3, PT, R3, 0x8, P3 ;  /* 0x000000080300780c */ /* 0x000fe20001f64270 */
[-C--:B------:R-:W-:Y:S01]  /*53a0*/  FMUL R32, R32, R23.reuse ;  /* 0x0000001720207220 */ /* 0x080fe20000400000 */
[----:B------:R-:W-:Y:S01]  /*53b0*/  ISETP.GT.AND P0, PT, R4, 0x9, PT ;  /* 0x000000090400780c */ /* 0x000fe20003f04270 */
[----:B------:R-:W-:Y:S01]  /*53c0*/  IMAD.X R9, R5, 0x1, R7, P5 ;  /* 0x0000000105097824 */ /* 0x000fe200028e0607 */
[----:B------:R-:W-:Y:S01]  /*53d0*/  ISETP.GT.AND P4, PT, R3, RZ, P1 ;  /* 0x000000ff0300720c */ /* 0x000fe20000f84270 */
[-C--:B------:R-:W-:Y:S01]  /*53e0*/  FMUL R33, R33, R23.reuse ;  /* 0x0000001721217220 */ /* 0x080fe20000400000 */
[----:B------:R-:W-:Y:S01]  /*53f0*/  F2FP.F16.F32.PACK_AB R26, RZ, R26 ;  /* 0x0000001aff1a723e */ /* 0x000fe200000000ff */
[-C--:B------:R-:W-:Y:S01]  /*5400*/  FMUL R34, R34, R23.reuse ;  /* 0x0000001722227220 */ /* 0x080fe20000400000 */
[----:B------:R-:W-:Y:S01]  /*5410*/  ISETP.GT.AND P5, PT, R3, RZ, P0 ;  /* 0x000000ff0300720c */ /* 0x000fe200007a4270 */
[----:B------:R-:W-:Y:S01]  /*5420*/  FMUL R35, R35, R23 ;  /* 0x0000001723237220 */ /* 0x000fe20000400000 */
[----:B------:R-:W-:Y:S01]  /*5430*/  F2FP.F16.F32.PACK_AB R27, RZ, R27 ;  /* 0x0000001bff1b723e */ /* 0x000fe200000000ff */
[----:B------:R-:W-:Y:S01]  /*5440*/  @P2 STG.E.U16 desc[UR36][R8.64], R26 ;  /* 0x0000001a08002986 */ /* 0x000fe2000c101524 */
[----:B------:R-:W-:Y:S01]  /*5450*/  F2FP.F16.F32.PACK_AB R28, RZ, R28 ;  /* 0x0000001cff1c723e */ /* 0x000fe200000000ff */
[-C--:B------:R-:W-:Y:S01]  /*5460*/  FMUL R36, R36, R23.reuse ;  /* 0x0000001724247220 */ /* 0x080fe20000400000 */
[----:B------:R-:W-:Y:S01]  /*5470*/  ISETP.GT.AND P2, PT, R3, 0x8, P1 ;  /* 0x000000080300780c */ /* 0x000fe20000f44270 */
[----:B------:R-:W-:Y:S01]  /*5480*/  @P3 STG.E.U16 desc[UR36][R8.64+0x2], R27 ;  /* 0x0000021b08003986 */ /* 0x000fe2000c101524 */
[----:B------:R-:W-:Y:S01]  /*5490*/  ISETP.GT.AND P1, PT, R4, 0x10, PT ;  /* 0x000000100400780c */ /* 0x000fe20003f24270 */
[----:B------:R-:W-:Y:S01]  /*54a0*/  FMUL R37, R37, R23 ;  /* 0x0000001725257220 */ /* 0x000fe20000400000 */
[----:B------:R-:W-:Y:S01]  /*54b0*/  F2FP.F16.F32.PACK_AB R29, RZ, R29 ;  /* 0x0000001dff1d723e */ /* 0x000fe200000000ff */
[----:B------:R-:W-:Y:S01]  /*54c0*/  @P4 STG.E.U16 desc[UR36][R6.64+0x10], R28 ;  /* 0x0000101c06004986 */ /* 0x000fe2000c101524 */
[C---:B------:R-:W-:Y:S01]  /*54d0*/  ISETP.GT.AND P3, PT, R3.reuse, 0x8, P0 ;  /* 0x000000080300780c */ /* 0x040fe20000764270 */
[-C--:B------:R-:W-:Y:S01]  /*54e0*/  FMUL R38, R38, R23.reuse ;  /* 0x0000001726267220 */ /* 0x080fe20000400000 */
[----:B------:R-:W-:Y:S01]  /*54f0*/  ISETP.GT.AND P0, PT, R4, 0x11, PT ;  /* 0x000000110400780c */ /* 0x000fe20003f04270 */
[----:B------:R-:W-:Y:S01]  /*5500*/  @P5 STG.E.U16 desc[UR36][R6.64+0x12], R29 ;  /* 0x0000121d06005986 */ /* 0x000fe2000c101524 */
        /* <DEDUP_REMOVED lines=161> */
[----:B------:R-:W-:Y:S01]  /*5f20*/  FMUL R87, R87, R23 ;  /* 0x0000001757577220 */ /* 0x000fe20000400000 */
[----:B------:R-:W-:-:S02]  /*5f30*/  F2FP.F16.F32.PACK_AB R62, RZ, R62 ;  /* 0x0000003eff3e723e */ /* 0x000fc400000000ff */
[C---:B------:R-:W-:Y:S02]  /*5f40*/  ISETP.GT.AND P5, PT, R3.reuse, RZ, P0 ;  /* 0x000000ff0300720c */ /* 0x040fe400007a4270 */
[----:B------:R-:W-:Y:S01]  /*5f50*/  F2FP.F16.F32.PACK_AB R63, RZ, R63 ;  /* 0x0000003fff3f723e */ /* 0x000fe200000000ff */
[----:B------:R-:W-:Y:S01]  /*5f60*/  @P2 STG.E.U16 desc[UR36][R8.64+0x90], R62 ;  /* 0x0000903e08002986 */ /* 0x000fe2000c101524 */
[----:B------:R-:W-:Y:S02]  /*5f70*/  F2FP.F16.F32.PACK_AB R64, RZ, R64 ;  /* 0x00000040ff40723e */ /* 0x000fe400000000ff */
[C---:B------:R-:W-:Y:S01]  /*5f80*/  ISETP.GT.AND P2, PT, R3.reuse, 0x8, P1 ;  /* 0x000000080300780c */ /* 0x040fe20000f44270 */
[----:B------:R-:W-:Y:S01]  /*5f90*/  @P3 STG.E.U16 desc[UR36][R8.64+0x92], R63 ;  /* 0x0000923f08003986 */ /* 0x000fe2000c101524 */
[----:B------:R-:W-:Y:S02]  /*5fa0*/  ISETP.GT.AND P1, PT, R4, 0x58, PT ;  /* 0x000000580400780c */ /* 0x000fe40003f24270 */
[----:B------:R-:W-:Y:S01]  /*5fb0*/  F2FP.F16.F32.PACK_AB R65, RZ, R65 ;  /* 0x00000041ff41723e */ /* 0x000fe200000000ff */
[----:B------:R-:W-:Y:S01]  /*5fc0*/  @P4 STG.E.U16 desc[UR36][R6.64+0xa0], R64 ;  /* 0x0000a04006004986 */ /* 0x000fe2000c101524 */
[----:B------:R-:W-:-:S02]  /*5fd0*/  ISETP.GT.AND P3, PT, R3, 0x8, P0 ;  /* 0x000000080300780c */ /* 0x000fc40000764270 */
[----:B------:R-:W-:Y:S01]  /*5fe0*/  ISETP.GT.AND P0, PT, R4, 0x59, PT ;  /* 0x000000590400780c */ /* 0x000fe20003f04270 */
[----:B------:R-:W-:Y:S01]  /*5ff0*/  @P5 STG.E.U16 desc[UR36][R6.64+0xa2], R65 ;  /* 0x0000a24106005986 */ /* 0x000fe2000c101524 */
[C---:B------:R-:W-:Y:S02]  /*6000*/  ISETP.GT.AND P4, PT, R3.reuse, RZ, P1 ;  /* 0x000000ff0300720c */ /* 0x040fe40000f84270 */
[----:B------:R-:W-:Y:S02]  /*6010*/  F2FP.F16.F32.PACK_AB R66, RZ, R66 ;  /* 0x00000042ff42723e */ /* 0x000fe400000000ff */
[----:B------:R-:W-:Y:S02]  /*6020*/  ISETP.GT.AND P5, PT, R3, RZ, P0 ;  /* 0x000000ff0300720c */ /* 0x000fe400007a4270 */
[----:B------:R-:W-:Y:S01]  /*6030*/  F2FP.F16.F32.PACK_AB R67, RZ, R67 ;  /* 0x00000043ff43723e */ /* 0x000fe200000000ff */
[----:B------:R-:W-:Y:S01]  /*6040*/  @P2 STG.E.U16 desc[UR36][R8.64+0xa0], R66 ;  /* 0x0000a04208002986 */ /* 0x000fe2000c101524 */
[----:B------:R-:W-:-:S02]  /*6050*/  F2FP.F16.F32.PACK_AB R68, RZ, R68 ;  /* 0x00000044ff44723e */ /* 0x000fc400000000ff */
[C---:B------:R-:W-:Y:S01]  /*6060*/  ISETP.GT.AND P2, PT, R3.reuse, 0x8, P1 ;  /* 0x000000080300780c */ /* 0x040fe20000f44270 */
[----:B------:R-:W-:Y:S01]  /*6070*/  @P3 STG.E.U16 desc[UR36][R8.64+0xa2], R67 ;  /* 0x0000a24308003986 */ /* 0x000fe2000c101524 */
[C---:B------:R-:W-:Y:S02]  /*6080*/  ISETP.GT.AND P1, PT, R4.reuse, 0x60, PT ;  /* 0x000000600400780c */ /* 0x040fe40003f24270 */
[----:B------:R-:W-:Y:S01]  /*6090*/  F2FP.F16.F32.PACK_AB R69, RZ, R69 ;  /* 0x00000045ff45723e */ /* 0x000fe200000000ff */
[----:B------:R-:W-:Y:S01]  /*60a0*/  @P4 STG.E.U16 desc[UR36][R6.64+0xb0], R68 ;  /* 0x0000b04406004986 */ /* 0x000fe2000c101524 */
[C---:B------:R-:W-:Y:S02]  /*60b0*/  ISETP.GT.AND P3, PT, R3.reuse, 0x8, P0 ;  /* 0x000000080300780c */ /* 0x040fe40000764270 */
[----:B------:R-:W-:Y:S01]  /*60c0*/  ISETP.GT.AND P0, PT, R4, 0x61, PT ;  /* 0x000000610400780c */ /* 0x000fe20003f04270 */
[----:B------:R-:W-:Y:S01]  /*60d0*/  @P5 STG.E.U16 desc[UR36][R6.64+0xb2], R69 ;  /* 0x0000b24506005986 */ /* 0x000fe2000c101524 */
[----:B------:R-:W-:-:S02]  /*60e0*/  ISETP.GT.AND P4, PT, R3, RZ, P1 ;  /* 0x000000ff0300720c */ /* 0x000fc40000f84270 */
[C---:B------:R-:W-:Y:S02]  /*60f0*/  ISETP.GT.AND P5, PT, R3.reuse, RZ, P0 ;  /* 0x000000ff0300720c */ /* 0x040fe400007a4270 */
[----:B------:R-:W-:Y:S02]  /*6100*/  F2FP.F16.F32.PACK_AB R70, RZ, R70 ;  /* 0x00000046ff46723e */ /* 0x000fe400000000ff */
[----:B------:R-:W-:Y:S02]  /*6110*/  F2FP.F16.F32.PACK_AB R71, RZ, R71 ;  /* 0x00000047ff47723e */ /* 0x000fe400000000ff */
[----:B------:R-:W-:Y:S01]  /*6120*/  F2FP.F16.F32.PACK_AB R72, RZ, R72 ;  /* 0x00000048ff48723e */ /* 0x000fe200000000ff */
[----:B------:R-:W-:Y:S01]  /*6130*/  @P2 STG.E.U16 desc[UR36][R8.64+0xb0], R70 ;  /* 0x0000b04608002986 */ /* 0x000fe2000c101524 */
[----:B------:R-:W-:Y:S02]  /*6140*/  F2FP.F16.F32.PACK_AB R73, RZ, R73 ;  /* 0x00000049ff49723e */ /* 0x000fe400000000ff */
[C---:B------:R-:W-:Y:S01]  /*6150*/  ISETP.GT.AND P1, PT, R3.reuse, 0x8, P1 ;  /* 0x000000080300780c */ /* 0x040fe20000f24270 */
[----:B------:R-:W-:Y:S01]  /*6160*/  @P3 STG.E.U16 desc[UR36][R8.64+0xb2], R71 ;  /* 0x0000b24708003986 */ /* 0x000fe2000c101524 */
[----:B------:R-:W-:-:S02]  /*6170*/  ISETP.GT.AND P2, PT, R3, 0x8, P0 ;  /* 0x000000080300780c */ /* 0x000fc40000744270 */
[C---:B------:R-:W-:Y:S01]  /*6180*/  ISETP.GT.AND P0, PT, R4.reuse, 0x69, PT ;  /* 0x000000690400780c */ /* 0x040fe20003f04270 */
[----:B------:R-:W-:Y:S01]  /*6190*/  @P4 STG.E.U16 desc[UR36][R6.64+0xc0], R72 ;  /* 0x0000c04806004986 */ /* 0x000fe2000c101524 */
[----:B------:R-:W-:Y:S02]  /*61a0*/  ISETP.GT.AND P4, PT, R4, 0x68, PT ;  /* 0x000000680400780c */ /* 0x000fe40003f84270 */
[----:B------:R-:W-:Y:S01]  /*61b0*/  F2FP.F16.F32.PACK_AB R74, RZ, R74 ;  /* 0x0000004aff4a723e */ /* 0x000fe200000000ff */
[----:B------:R-:W-:Y:S01]  /*61c0*/  @P5 STG.E.U16 desc[UR36][R6.64+0xc2], R73 ;  /* 0x0000c24906005986 */ /* 0x000fe2000c101524 */
[C---:B------:R-:W-:Y:S02]  /*61d0*/  ISETP.GT.AND P5, PT, R3.reuse, RZ, P4 ;  /* 0x000000ff0300720c */ /* 0x040fe400027a4270 */
[----:B------:R-:W-:Y:S01]  /*61e0*/  ISETP.GT.AND P3, PT, R3, RZ, P0 ;  /* 0x000000ff0300720c */ /* 0x000fe20000764270 */
[----:B------:R-:W-:Y:S01]  /*61f0*/  @P1 STG.E.U16 desc[UR36][R8.64+0xc0], R74 ;  /* 0x0000c04a08001986 */ /* 0x000fe2000c101524 */
[----:B------:R-:W-:-:S02]  /*6200*/  F2FP.F16.F32.PACK_AB R75, RZ, R75 ;  /* 0x0000004bff4b723e */ /* 0x000fc400000000ff */
[----:B------:R-:W-:Y:S02]  /*6210*/  F2FP.F16.F32.PACK_AB R76, RZ, R76 ;  /* 0x0000004cff4c723e */ /* 0x000fe400000000ff */
[C---:B------:R-:W-:Y:S01]  /*6220*/  ISETP.GT.AND P4, PT, R3.reuse, 0x8, P4 ;  /* 0x000000080300780c */ /* 0x040fe20002784270 */
[----:B------:R-:W-:Y:S01]  /*6230*/  @P2 STG.E.U16 desc[UR36][R8.64+0xc2], R75 ;  /* 0x0000c24b08002986 */ /* 0x000fe2000c101524 */
[----:B------:R-:W-:Y:S02]  /*6240*/  F2FP.F16.F32.PACK_AB R77, RZ, R77 ;  /* 0x0000004dff4d723e */ /* 0x000fe400000000ff */
[C---:B------:R-:W-:Y:S01]  /*6250*/  ISETP.GT.AND P2, PT, R4.reuse, 0x71, PT ;  /* 0x000000710400780c */ /* 0x040fe20003f44270 */
[----:B------:R-:W-:Y:S01]  /*6260*/  @P5 STG.E.U16 desc[UR36][R6.64+0xd0], R76 ;  /* 0x0000d04c06005986 */ /* 0x000fe2000c101524 */
[----:B------:R-:W-:Y:S02]  /*6270*/  ISETP.GT.AND P5, PT, R3, 0x8, P0 ;  /* 0x000000080300780c */ /* 0x000fe400007a4270 */
[C---:B------:R-:W-:Y:S01]  /*6280*/  ISETP.GT.AND P1, PT, R4.reuse, 0x78, PT ;  /* 0x000000780400780c */ /* 0x040fe20003f24270 */
[----:B------:R-:W-:Y:S01]  /*6290*/  @P3 STG.E.U16 desc[UR36][R6.64+0xd2], R77 ;  /* 0x0000d24d06003986 */ /* 0x000fe2000c101524 */
[----:B------:R-:W-:-:S02]  /*62a0*/  ISETP.GT.AND P3, PT, R4, 0x70, PT ;  /* 0x000000700400780c */ /* 0x000fc40003f64270 */
[----:B------:R-:W-:Y:S01]  /*62b0*/  ISETP.GT.AND P0, PT, R4, 0x79, PT ;  /* 0x000000790400780c */ /* 0x000fe20003f04270 */
[----:B------:R-:W-:Y:S01]  /*62c0*/  @P4 IMAD.MOV.U32 R4, RZ, RZ, R8 ;  /* 0x000000ffff044224 */ /* 0x000fe200078e0008 */
[----:B------:R-:W-:Y:S01]  /*62d0*/  F2FP.F16.F32.PACK_AB R78, RZ, R78 ;  /* 0x0000004eff4e723e */ /* 0x000fe200000000ff */
[----:B------:R-:W-:Y:S01]  /*62e0*/  @P4 IMAD.MOV.U32 R5, RZ, RZ, R9 ;  /* 0x000000ffff054224 */ /* 0x000fe200078e0009 */
[----:B------:R-:W-:Y:S02]  /*62f0*/  F2FP.F16.F32.PACK_AB R79, RZ, R79 ;  /* 0x0000004fff4f723e */ /* 0x000fe400000000ff */
[----:B------:R-:W-:Y:S02]  /*6300*/  F2FP.F16.F32.PACK_AB R80, RZ, R80 ;  /* 0x00000050ff50723e */ /* 0x000fe400000000ff */
[----:B------:R0:W-:Y:S01]  /*6310*/  @P4 STG.E.U16 desc[UR36][R4.64+0xd0], R78 ;  /* 0x0000d04e04004986 */ /* 0x0001e2000c101524 */
[----:B------:R-:W-:Y:S02]  /*6320*/  ISETP.GT.AND P4, PT, R3, RZ, P2 ;  /* 0x000000ff0300720c */ /* 0x000fe40001784270 */
[----:B------:R-:W-:-:S02]  /*6330*/  F2FP.F16.F32.PACK_AB R81, RZ, R81 ;  /* 0x00000051ff51723e */ /* 0x000fc400000000ff */
[----:B------:R-:W-:Y:S02]  /*6340*/  ISETP.GT.AND P2, PT, R3, 0x8, P2 ;  /* 0x000000080300780c */ /* 0x000fe40001744270 */
[----:B------:R-:W-:Y:S02]  /*6350*/  F2FP.F16.F32.PACK_AB R82, RZ, R82 ;  /* 0x00000052ff52723e */ /* 0x000fe400000000ff */
[----:B------:R-:W-:Y:S02]  /*6360*/  F2FP.F16.F32.PACK_AB R83, RZ, R83 ;  /* 0x00000053ff53723e */ /* 0x000fe400000000ff */
[----:B------:R-:W-:Y:S01]  /*6370*/  F2FP.F16.F32.PACK_AB R84, RZ, R84 ;  /* 0x00000054ff54723e */ /* 0x000fe200000000ff */
[----:B0-----:R-:W-:Y:S01]  /*6380*/  @P5 IMAD.MOV.U32 R4, RZ, RZ, R8 ;  /* 0x000000ffff045224 */ /* 0x001fe200078e0008 */
[----:B------:R-:W-:Y:S01]  /*6390*/  F2FP.F16.F32.PACK_AB R85, RZ, R85 ;  /* 0x00000055ff55723e */ /* 0x000fe200000000ff */
[----:B------:R-:W-:Y:S01]  /*63a0*/  @P5 IMAD.MOV.U32 R5, RZ, RZ, R9 ;  /* 0x000000ffff055224 */ /* 0x000fe200078e0009 */
[----:B------:R-:W-:-:S02]  /*63b0*/  F2FP.F16.F32.PACK_AB R86, RZ, R86 ;  /* 0x00000056ff56723e */ /* 0x000fc400000000ff */
[----:B------:R-:W-:Y:S02]  /*63c0*/  F2FP.F16.F32.PACK_AB R87, RZ, R87 ;  /* 0x00000057ff57723e */ /* 0x000fe400000000ff */
[----:B------:R0:W-:Y:S01]  /*63d0*/  @P5 STG.E.U16 desc[UR36][R4.64+0xd2], R79 ;  /* 0x0000d24f04005986 */ /* 0x0001e2000c101524 */
[C---:B------:R-:W-:Y:S02]  /*63e0*/  ISETP.GT.AND P5, PT, R3.reuse, RZ, P3 ;  /* 0x000000ff0300720c */ /* 0x040fe40001fa4270 */
[----:B------:R-:W-:-:S11]  /*63f0*/  ISETP.GT.AND P3, PT, R3, 0x8, P3 ;  /* 0x000000080300780c */ /* 0x000fd60001f64270 */
[----:B0-----:R-:W-:Y:S02]  /*6400*/  @P5 IMAD.MOV.U32 R4, RZ, RZ, R6 ;  /* 0x000000ffff045224 */ /* 0x001fe400078e0006 */
[----:B------:R-:W-:-:S05]  /*6410*/  @P5 IMAD.MOV.U32 R5, RZ, RZ, R7 ;  /* 0x000000ffff055224 */ /* 0x000fca00078e0007 */
[----:B------:R0:W-:Y:S01]  /*6420*/  @P5 STG.E.U16 desc[UR36][R4.64+0xe0], R80 ;  /* 0x0000e05004005986 */ /* 0x0001e2000c101524 */
[C---:B------:R-:W-:Y:S02]  /*6430*/  ISETP.GT.AND P5, PT, R3.reuse, RZ, P0 ;  /* 0x000000ff0300720c */ /* 0x040fe400007a4270 */
[----:B------:R-:W-:Y:S01]  /*6440*/  ISETP.GT.AND P0, PT, R3, 0x8, P0 ;  /* 0x000000080300780c */ /* 0x000fe20000704270 */
[----:B0-----:R-:W-:Y:S02]  /*6450*/  @P4 IMAD.MOV.U32 R4, RZ, RZ, R6 ;  /* 0x000000ffff044224 */ /* 0x001fe400078e0006 */
[----:B------:R-:W-:-:S05]  /*6460*/  @P4 IMAD.MOV.U32 R5, RZ, RZ, R7 ;  /* 0x000000ffff054224 */ /* 0x000fca00078e0007 */
[----:B------:R0:W-:Y:S01]  /*6470*/  @P4 STG.E.U16 desc[UR36][R4.64+0xe2], R81 ;  /* 0x0000e25104004986 */ /* 0x0001e2000c101524 */
[C---:B------:R-:W-:Y:S02]  /*6480*/  ISETP.GT.AND P4, PT, R3.reuse, RZ, P1 ;  /* 0x000000ff0300720c */ /* 0x040fe40000f84270 */
[----:B------:R-:W-:Y:S01]  /*6490*/  ISETP.GT.AND P1, PT, R3, 0x8, P1 ;  /* 0x000000080300780c */ /* 0x000fe20000f24270 */
[----:B0-----:R-:W-:Y:S02]  /*64a0*/  @P3 IMAD.MOV.U32 R4, RZ, RZ, R8 ;  /* 0x000000ffff043224 */ /* 0x001fe400078e0008 */
[----:B------:R-:W-:-:S05]  /*64b0*/  @P3 IMAD.MOV.U32 R5, RZ, RZ, R9 ;  /* 0x000000ffff053224 */ /* 0x000fca00078e0009 */
[----:B------:R0:W-:Y:S02]  /*64c0*/  @P3 STG.E.U16 desc[UR36][R4.64+0xe0], R82 ;  /* 0x0000e05204003986 */ /* 0x0001e4000c101524 */
[----:B0-----:R-:W-:Y:S02]  /*64d0*/  @P2 IMAD.MOV.U32 R4, RZ, RZ, R8 ;  /* 0x000000ffff042224 */ /* 0x001fe400078e0008 */
[----:B------:R-:W-:-:S05]  /*64e0*/  @P2 IMAD.MOV.U32 R5, RZ, RZ, R9 ;  /* 0x000000ffff052224 */ /* 0x000fca00078e0009 */
[----:B------:R0:W-:Y:S02]  /*64f0*/  @P2 STG.E.U16 desc[UR36][R4.64+0xe2], R83 ;  /* 0x0000e25304002986 */ /* 0x0001e4000c101524 */
[----:B0-----:R-:W-:Y:S02]  /*6500*/  @P4 IMAD.MOV.U32 R4, RZ, RZ, R6 ;  /* 0x000000ffff044224 */ /* 0x001fe400078e0006 */
[----:B------:R-:W-:-:S05]  /*6510*/  @P4 IMAD.MOV.U32 R5, RZ, RZ, R7 ;  /* 0x000000ffff054224 */ /* 0x000fca00078e0007 */
[----:B------:R0:W-:Y:S04]  /*6520*/  @P4 STG.E.U16 desc[UR36][R4.64+0xf0], R84 ;  /* 0x0000f05404004986 */ /* 0x0001e8000c101524 */
[----:B------:R1:W-:Y:S01]  /*6530*/  @P5 STG.E.U16 desc[UR36][R6.64+0xf2], R85 ;  /* 0x0000f25506005986 */ /* 0x0003e2000c101524 */
[----:B0-----:R-:W-:Y:S02]  /*6540*/  @P1 IMAD.MOV.U32 R4, RZ, RZ, R8 ;  /* 0x000000ffff041224 */ /* 0x001fe400078e0008 */
[----:B------:R-:W-:-:S05]  /*6550*/  @P1 IMAD.MOV.U32 R5, RZ, RZ, R9 ;  /* 0x000000ffff051224 */ /* 0x000fca00078e0009 */
[----:B------:R1:W-:Y:S04]  /*6560*/  @P1 STG.E.U16 desc[UR36][R4.64+0xf0], R86 ;  /* 0x0000f05604001986 */ /* 0x0003e8000c101524 */
[----:B------:R1:W-:Y:S02]  /*6570*/  @P0 STG.E.U16 desc[UR36][R8.64+0xf2], R87 ;  /* 0x0000f25708000986 */ /* 0x0003e4000c101524 */
.L_x_158:
[----:B------:R-:W-:Y:S05]  /*6580*/  BSYNC B0 ;  /* 0x0000000000007941 */ /* 0x000fea0003800000 */
.L_x_32:
[----:B------:R-:W-:Y:S01]  /*6590*/  IADD3 R16, P0, R16, UR38, RZ ;  /* 0x0000002610107c10 */ /* 0x000fe2000ff1e0ff */
[----:B------:R-:W-:Y:S01]  /*65a0*/  ULDC.64 UR4, c[0x0][0x650] ;  /* 0x0001940000047ab9 */ /* 0x000fe20000000a00 */
[----:B------:R-:W-:Y:S01]  /*65b0*/  PRMT R3, RZ, 0x7610, R3 ;  /* 0x00007610ff037816 */ /* 0x000fe20000000003 */
[----:B------:R-:W-:Y:S01]  /*65c0*/  IMAD.MOV.U32 R100, RZ, RZ, -0x1 ;  /* 0xffffffffff647424 */ /* 0x000fe200078e00ff */
[----:B------:R-:W-:Y:S01]  /*65d0*/  IADD3.X R17, R17, UR41, RZ, P0, !PT ;  /* 0x0000002911117c10 */ /* 0x000fe200087fe4ff */
[----:B------:R-:W-:Y:S01]  /*65e0*/  IMAD.MOV.U32 R101, RZ, RZ, -0x1 ;  /* 0xffffffffff657424 */ /* 0x000fe200078e00ff */
[----:B------:R-:W-:-:S04]  /*65f0*/  ISETP.GE.U32.AND P0, PT, R16, UR4, PT ;  /* 0x0000000410007c0c */ /* 0x000fc8000bf06070 */
[----:B------:R-:W-:-:S13]  /*6600*/  ISETP.GE.U32.AND.EX P0, PT, R17, UR5, PT, P0 ;  /* 0x0000000511007c0c */ /* 0x000fda000bf06100 */
[----:B------:R-:W-:Y:S05]  /*6610*/  @P0 BRA `(.L_x_159) ;  /* 0x00000004004c0947 */ /* 0x000fea0003800000 */
[----:B------:R-:W0:Y:S01]  /*6620*/  LDC.64 R10, c[0x0][0x628] ;  /* 0x00018a00ff0a7b82 */ /* 0x000e220000000a00 */
[----:B---3--:R-:W3:Y:S01]  /*6630*/  S2R R12, SR_CTAID.X ;  /* 0x00000000000c7919 */ /* 0x008ee20000002500 */
[----:B-12-4-:R-:W-:Y:S02]  /*6640*/  IMAD.MOV.U32 R8, RZ, RZ, R16 ;  /* 0x000000ffff087224 */ /* 0x016fe400078e0010 */
[----:B------:R-:W-:Y:S01]  /*6650*/  IMAD.MOV.U32 R9, RZ, RZ, R17 ;  /* 0x000000ffff097224 */ /* 0x000fe200078e0011 */
[----:B------:R-:W1:Y:S03]  /*6660*/  S2R R20, SR_CTAID.Y ;  /* 0x0000000000147919 */ /* 0x000e660000002600 */
[----:B------:R-:W2:Y:S08]  /*6670*/  LDC R0, c[0x0][0x630] ;  /* 0x00018c00ff007b82 */ /* 0x000eb00000000800 */
[----:B------:R-:W4:Y:S01]  /*6680*/  LDC.64 R14, c[0x0][0x620] ;  /* 0x00018800ff0e7b82 */ /* 0x000f220000000a00 */
[----:B0-----:R-:W-:-:S04]  /*6690*/  ISETP.NE.U32.AND P0, PT, R10, RZ, PT ;  /* 0x000000ff0a00720c */ /* 0x001fc80003f05070 */
[----:B------:R-:W-:-:S13]  /*66a0*/  ISETP.NE.AND.EX P0, PT, R11, RZ, PT, P0 ;  /* 0x000000ff0b00720c */ /* 0x000fda0003f05300 */
[----:B-1234-:R-:W-:Y:S05]  /*66b0*/  @!P0 BRA `(.L_x_160) ;  /* 0x0000000000288947 */ /* 0x01efea0003800000 */
        /* <DEDUP_REMOVED lines=10> */
.L_x_160:
[-CC-:B------:R-:W-:Y:S01]  /*6760*/  SHF.R.U64 R101, R8, R0.reuse, R9.reuse ;  /* 0x0000000008657219 */ /* 0x180fe20000001209 */
[----:B------:R-:W0:Y:S01]  /*6770*/  LDC.64 R26, c[0x0][0x640] ;  /* 0x00019000ff1a7b82 */ /* 0x000e220000000a00 */
[----:B------:R-:W-:Y:S01]  /*6780*/  SHF.R.U32.HI R0, RZ, R0, R9 ;  /* 0x00000000ff007219 */ /* 0x000fe20000011609 */
[----:B------:R-:W-:Y:S01]  /*6790*/  ULDC UR4, c[0x0][0x150] ;  /* 0x0000540000047ab9 */ /* 0x000fe20000000800 */
[----:B------:R-:W-:Y:S02]  /*67a0*/  IADD3 R3, P0, RZ, -R101, RZ ;  /* 0x80000065ff037210 */ /* 0x000fe40007f1e0ff */
[----:B------:R-:W-:-:S03]  /*67b0*/  I2FP.F32.U32 R7, R12 ;  /* 0x0000000c00077245 */ /* 0x000fc60000201000 */
[----:B------:R-:W1:Y:S01]  /*67c0*/  LDC R6, c[0x0][0x618] ;  /* 0x00018600ff067b82 */ /* 0x000e620000000800 */
[----:B------:R-:W-:Y:S02]  /*67d0*/  IMAD.X R5, RZ, RZ, ~R0, P0 ;  /* 0x000000ffff057224 */ /* 0x000fe400000e0e00 */
[----:B------:R-:W-:Y:S01]  /*67e0*/  FMUL R7, R7, UR4 ;  /* 0x0000000407077c20 */ /* 0x000fe20008400000 */
[----:B------:R-:W-:Y:S01]  /*67f0*/  ULDC UR4, c[0x0][0x154] ;  /* 0x0000550000047ab9 */ /* 0x000fe20000000800 */
[-C--:B------:R-:W-:Y:S02]  /*6800*/  IMAD R0, R5, R14.reuse, RZ ;  /* 0x0000000e05007224 */ /* 0x080fe400078e02ff */
[C---:B------:R-:W-:Y:S01]  /*6810*/  IMAD.WIDE.U32 R4, R3.reuse, R14, R16 ;  /* 0x0000000e03047225 */ /* 0x040fe200078e0010 */
[----:B------:R-:W2:Y:S01]  /*6820*/  LDC R8, c[0x0][0x608] ;  /* 0x00018200ff087b82 */ /* 0x000ea20000000800 */
[----:B------:R-:W3:Y:S02]  /*6830*/  F2I.U32.TRUNC.NTZ R7, R7 ;  /* 0x0000000700077305 */ /* 0x000ee4000020f000 */
[----:B------:R-:W-:Y:S01]  /*6840*/  IMAD R3, R3, R15, R0 ;  /* 0x0000000f03037224 */ /* 0x000fe200078e0200 */
[----:B------:R-:W-:-:S03]  /*6850*/  I2FP.F32.U32 R0, R20 ;  /* 0x0000001400007245 */ /* 0x000fc60000201000 */
[----:B------:R-:W-:Y:S01]  /*6860*/  IMAD.IADD R3, R5, 0x1, R3 ;  /* 0x0000000105037824 */ /* 0x000fe200078e0203 */
[----:B------:R-:W4:Y:S01]  /*6870*/  LDC R11, c[0x0][0x658] ;  /* 0x00019600ff0b7b82 */ /* 0x000f220000000800 */
[----:B0-----:R-:W-:-:S04]  /*6880*/  ISETP.NE.U32.AND P0, PT, R26, RZ, PT ;  /* 0x000000ff1a00720c */ /* 0x001fc80003f05070 */
[----:B------:R-:W-:-:S03]  /*6890*/  ISETP.NE.AND.EX P0, PT, R27, RZ, PT, P0 ;  /* 0x000000ff1b00720c */ /* 0x000fc60003f05300 */
[----:B------:R-:W0:Y:S01]  /*68a0*/  LDC R9, c[0x0][0x144] ;  /* 0x00005100ff097b82 */ /* 0x000e220000000800 */
[-C--:B-1----:R-:W-:Y:S01]  /*68b0*/  SHF.R.U64 R10, R4, R6.reuse, R3 ;  /* 0x00000006040a7219 */ /* 0x082fe20000001203 */
[----:B---3--:R-:W-:Y:S01]  /*68c0*/  IMAD.MOV R7, RZ, RZ, -R7 ;  /* 0x000000ffff077224 */ /* 0x008fe200078e0a07 */
[----:B------:R-:W-:Y:S01]  /*68d0*/  SHF.R.U32.HI R3, RZ, R6, R3 ;  /* 0x00000006ff037219 */ /* 0x000fe20000011603 */
[----:B------:R-:W-:-:S04]  /*68e0*/  FMUL R6, R0, UR4 ;  /* 0x0000000400067c20 */ /* 0x000fc80008400000 */
[----:B------:R-:W1:Y:S01]  /*68f0*/  LDC R21, c[0x0][0x148] ;  /* 0x00005200ff157b82 */ /* 0x000e620000000800 */
[----:B------:R3:W0:Y:S01]  /*6900*/  F2I.U32.TRUNC.NTZ R14, R6 ;  /* 0x00000006000e7305 */ /* 0x000622000020f000 */
[-CC-:B--2---:R-:W-:Y:S02]  /*6910*/  SHF.R.U64 R13, R10, R8.reuse, R3.reuse ;  /* 0x000000080a0d7219 */ /* 0x184fe40000001203 */
[----:B------:R-:W-:-:S04]  /*6920*/  SHF.R.U32.HI R0, RZ, R8, R3 ;  /* 0x00000008ff007219 */ /* 0x000fc80000011603 */
[----:B-----5:R-:W2:Y:S01]  /*6930*/  LDC R24, c[0x0][0x648] ;  /* 0x00019200ff187b82 */ /* 0x020ea20000000800 */
[-CC-:B----4-:R-:W-:Y:S02]  /*6940*/  SHF.R.U64 R15, R13, R11.reuse, R0.reuse ;  /* 0x0000000b0d0f7219 */ /* 0x190fe40000001200 */
[----:B------:R-:W-:-:S03]  /*6950*/  SHF.R.U32.HI R5, RZ, R11, R0 ;  /* 0x0000000bff057219 */ /* 0x000fc60000011600 */
[----:B------:R-:W-:Y:S02]  /*6960*/  IMAD.MOV.U32 R4, RZ, RZ, R15 ;  /* 0x000000ffff047224 */ /* 0x000fe400078e000f */
[----:B------:R-:W4:Y:S01]  /*6970*/  LDC R28, c[0x0][0x638] ;  /* 0x00018e00ff1c7b82 */ /* 0x000f220000000800 */
[----:B0-----:R-:W-:-:S07]  /*6980*/  IMAD R25, R9, R7, R12 ;  /* 0x0000000709197224 */ /* 0x001fce00078e020c */
[----:B------:R-:W0:Y:S08]  /*6990*/  LDC R29, c[0x0][0x610] ;  /* 0x00018400ff1d7b82 */ /* 0x000e300000000800 */
[----:B------:R-:W0:Y:S01]  /*69a0*/  LDC R30, c[0x0][0x600] ;  /* 0x00018000ff1e7b82 */ /* 0x000e220000000800 */
[----:B-123--:R-:W-:Y:S05]  /*69b0*/  @!P0 BRA `(.L_x_161) ;  /* 0x0000000000288947 */ /* 0x00efea0003800000 */
[----:B------:R-:W1:Y:S02]  /*69c0*/  LDC R0, c[0x0][0x64c] ;  /* 0x00019300ff007b82 */ /* 0x000e640000000800 */
[----:B-1----:R-:W-:-:S05]  /*69d0*/  IADD3 R3, P0, R15, R0, RZ ;  /* 0x000000000f037210 */ /* 0x002fca0007f1e0ff */
        /* <DEDUP_REMOVED lines=8> */
.L_x_161:
[----:B------:R-:W-:Y:S01]  /*6a60*/  ISETP.NE.AND P0, PT, R2, 0x1, PT ;  /* 0x000000010200780c */ /* 0x000fe20003f05270 */
[----:B------:R-:W-:Y:S01]  /*6a70*/  IMAD.MOV R14, RZ, RZ, -R14 ;  /* 0x000000ffff0e7224 */ /* 0x000fe200078e0a0e */
[----:B------:R-:W-:Y:S02]  /*6a80*/  SHF.R.U64 R3, R4, R24, R5 ;  /* 0x0000001804037219 */ /* 0x000fe40000001205 */
[----:B------:R-:W-:Y:S02]  /*6a90*/  LOP3.LUT R0, R13, R98, RZ, 0xc0, !PT ;  /* 0x000000620d007212 */ /* 0x000fe400078ec0ff */
[----:B------:R-:W-:Y:S01]  /*6aa0*/  LOP3.LUT R10, R10, R97, RZ, 0xc0, !PT ;  /* 0x000000610a0a7212 */ /* 0x000fe200078ec0ff */
[----:B------:R-:W-:Y:S02]  /*6ab0*/  IMAD.MOV R4, RZ, RZ, -R3 ;  /* 0x000000ffff047224 */ /* 0x000fe400078e0a03 */
[----:B------:R-:W-:Y:S02]  /*6ac0*/  IMAD R0, R93, R3, R0 ;  /* 0x000000035d007224 */ /* 0x000fe400078e0200 */
[----:B----4-:R-:W-:-:S02]  /*6ad0*/  IMAD R3, R4, R28, R15 ;  /* 0x0000001c04037224 */ /* 0x010fc400078e020f */
[----:B------:R-:W-:Y:S02]  /*6ae0*/  @P0 IMAD R25, R21, R14, R20 ;  /* 0x0000000e15190224 */ /* 0x000fe400078e0214 */
[----:B0-----:R-:W-:Y:S02]  /*6af0*/  IMAD R5, R3, R30, R10 ;  /* 0x0000001e03057224 */ /* 0x001fe400078e020a */
[----:B------:R-:W-:Y:S02]  /*6b00*/  IMAD R0, R0, R29, R25 ;  /* 0x0000001d00007224 */ /* 0x000fe400078e0219 */
[----:B------:R-:W-:-:S03]  /*6b10*/  IMAD.MOV.U32 R4, RZ, RZ, 0x1 ;  /* 0x00000001ff047424 */ /* 0x000fc600078e00ff */
[----:B------:R-:W-:Y:S02]  /*6b20*/  SEL R100, R5, R0, !P0 ;  /* 0x0000000005647207 */ /* 0x000fe40004000000 */
[----:B------:R-:W-:Y:S02]  /*6b30*/  PRMT R3, R4, 0x7610, R3 ;  /* 0x0000761004037816 */ /* 0x000fe40000000003 */
[----:B------:R-:W-:-:S07]  /*6b40*/  SEL R0, R0, R5, !P0 ;  /* 0x0000000500007207 */ /* 0x000fce0004000000 */
.L_x_159:
[----:B------:R-:W-:Y:S01]  /*6b50*/  LOP3.LUT P0, RZ, R3, 0xff, RZ, 0xc0, !PT ;  /* 0x000000ff03ff7812 */ /* 0x000fe2000780c0ff */
[----:B------:R-:W-:Y:S01]  /*6b60*/  UIMAD.WIDE.U32 UR4, UR42, -0x55555555, URZ ;  /* 0xaaaaaaab2a0478a5 */ /* 0x000fe2000f8e003f */
[----:B------:R-:W-:-:S03]  /*6b70*/  IMAD.MOV.U32 R103, RZ, RZ, R0 ;  /* 0x000000ffff677224 */ /* 0x000fc600078e0000 */
[----:B------:R-:W-:-:S04]  /*6b80*/  USHF.R.U32.HI UR4, URZ, 0x1, UR5 ;  /* 0x000000013f047899 */ /* 0x000fc80008011605 */
[----:B------:R-:W-:-:S04]  /*6b90*/  UIMAD UR42, UR4, -0x3, UR42 ;  /* 0xfffffffd042a78a4 */ /* 0x000fc8000f8e022a */
[----:B------:R-:W-:Y:S08]  /*6ba0*/  @P0 BRA `(.L_x_162) ;  /* 0xffffffa8002c0947 */ /* 0x000ff0000383ffff */
[----:B------:R-:W-:Y:S05]  /*6bb0*/  EXIT ;  /* 0x000000000000794d */ /* 0x000fea0003800000 */
.L_x_7:
        /* <DEDUP_REMOVED lines=26> */
.L_x_164:
[----:B------:R-:W0:Y:S01]  /*6d60*/  LDC.64 R28, c[0x0][0x640] ;  /* 0x00019000ff1c7b82 */ /* 0x000e220000000a00 */
[-CC-:B------:R-:W-:Y:S01]  /*6d70*/  SHF.R.U64 R21, R14, R8.reuse, R15.reuse ;  /* 0x000000080e157219 */ /* 0x180fe2000000120f */
[----:B------:R-:W-:Y:S01]  /*6d80*/  IMAD.MOV.U32 R31, RZ, RZ, 0x1 ;  /* 0x00000001ff1f7424 */ /* 0x000fe200078e00ff */
[----:B------:R-:W-:Y:S02]  /*6d90*/  SHF.R.U32.HI R7, RZ, R8, R15 ;  /* 0x00000008ff077219 */ /* 0x000fe4000001160f */
[----:B------:R-:W-:-:S03]  /*6da0*/  IADD3 R13, P0, RZ, -R21, RZ ;  /* 0x80000015ff0d7210 */ /* 0x000fc60007f1e0ff */
[----:B------:R-:W1:Y:S02]  /*6db0*/  LDC R12, c[0x0][0x618] ;  /* 0x00018600ff0c7b82 */ /* 0x000e640000000800 */
[----:B------:R-:W-:Y:S02]  /*6dc0*/  IMAD.X R7, RZ, RZ, ~R7, P0 ;  /* 0x000000ffff077224 */ /* 0x000fe400000e0e07 */
[----:B------:R-:W-:-:S04]  /*6dd0*/  IMAD.WIDE.U32 R10, R13, R24, R16 ;  /* 0x000000180d0a7225 */ /* 0x000fc800078e0010 */
[----:B------:R-:W2:Y:S01]  /*6de0*/  LDC R14, c[0x0][0x608] ;  /* 0x00018200ff0e7b82 */ /* 0x000ea20000000800 */
[----:B------:R-:W-:-:S04]  /*6df0*/  IMAD R8, R7, R24, RZ ;  /* 0x0000001807087224 */ /* 0x000fc800078e02ff */
[----:B------:R-:W-:-:S03]  /*6e00*/  IMAD R7, R13, R25, R8 ;  /* 0x000000190d077224 */ /* 0x000fc600078e0208 */
[----:B------:R-:W3:Y:S01]  /*6e10*/  LDC R26, c[0x0][0x658] ;  /* 0x00019600ff1a7b82 */ /* 0x000ee20000000800 */
[----:B------:R-:W-:Y:S01]  /*6e20*/  IMAD.IADD R7, R11, 0x1, R7 ;  /* 0x000000010b077824 */ /* 0x000fe200078e0207 */
[----:B0-----:R-:W-:Y:S01]  /*6e30*/  ISETP.NE.U32.AND P0, PT, R28, RZ, PT ;  /* 0x000000ff1c00720c */ /* 0x001fe20003f05070 */
[----:B------:R-:W-:-:S03]  /*6e40*/  IMAD.MOV.U32 R11, RZ, RZ, -0x1 ;  /* 0xffffffffff0b7424 */ /* 0x000fc600078e00ff */
        /* <DEDUP_REMOVED lines=8> */
[-C--:B---3--:R-:W-:Y:S02]  /*6ed0*/  SHF.L.U32 R10, R11, R26.reuse, RZ ;  /* 0x0000001a0b0a7219 */ /* 0x088fe400000006ff */
[--C-:B------:R-:W-:Y:S02]  /*6ee0*/  SHF.R.U64 R24, R22, R26, R7.reuse ;  /* 0x0000001a16187219 */ /* 0x100fe40000001207 */
[----:B------:R-:W-:Y:S02]  /*6ef0*/  LOP3.LUT R33, RZ, R10, RZ, 0x33, !PT ;  /* 0x0000000aff217212 */ /* 0x000fe400078e33ff */
[----:B------:R-:W-:Y:S01]  /*6f00*/  SHF.R.U32.HI R11, RZ, R26, R7 ;  /* 0x0000001aff0b7219 */ /* 0x000fe20000011607 */
[----:B------:R-:W3:Y:S01]  /*6f10*/  LDC R30, c[0x0][0x610] ;  /* 0x00018400ff1e7b82 */ /* 0x000ee20000000800 */
[----:B------:R-:W-:Y:S01]  /*6f20*/  IMAD.MOV.U32 R10, RZ, RZ, R24 ;  /* 0x000000ffff0a7224 */ /* 0x000fe200078e0018 */
[----:B------:R-:W-:Y:S06]  /*6f30*/  @!P0 BRA `(.L_x_165) ;  /* 0x0000000000288947 */ /* 0x000fec0003800000 */
        /* <DEDUP_REMOVED lines=10> */
.L_x_165:
[----:B------:R-:W-:Y:S02]  /*6fe0*/  ISETP.NE.AND P0, PT, R2, 0x1, PT ;  /* 0x000000010200780c */ /* 0x000fe40003f05270 */
[----:B-1----:R-:W-:Y:S01]  /*6ff0*/  SHF.R.U64 R8, R10, R8, R11 ;  /* 0x000000080a087219 */ /* 0x002fe2000000120b */
[----:B0-----:R-:W-:Y:S01]  /*7000*/  VIADD R11, R25, 0xffffffff ;  /* 0xffffffff190b7836 */ /* 0x001fe20000000000 */
[----:B------:R-:W-:Y:S02]  /*7010*/  SHF.L.U32 R31, R31, R26, RZ ;  /* 0x0000001a1f1f7219 */ /* 0x000fe400000006ff */
[----:B------:R-:W-:Y:S01]  /*7020*/  LOP3.LUT R5, R22, R33, RZ, 0xc0, !PT ;  /* 0x0000002116057212 */ /* 0x000fe200078ec0ff */
[----:B------:R-:W-:-:S04]  /*7030*/  IMAD.MOV R7, RZ, RZ, -R8 ;  /* 0x000000ffff077224 */ /* 0x000fc800078e0a08 */
[----:B------:R-:W-:Y:S02]  /*7040*/  IMAD R5, R31, R8, R5 ;  /* 0x000000081f057224 */ /* 0x000fe400078e0205 */
[----:B------:R-:W-:Y:S01]  /*7050*/  @P0 IMAD R6, R9, R23, R4 ;  /* 0x0000001709060224 */ /* 0x000fe200078e0204 */
[----:B------:R-:W-:Y:S01]  /*7060*/  LOP3.LUT R9, R20, R11, RZ, 0xc0, !PT ;  /* 0x0000000b14097212 */ /* 0x000fe200078ec0ff */
[----:B--2---:R-:W-:Y:S02]  /*7070*/  IMAD R4, R7, R27, R24 ;  /* 0x0000001b07047224 */ /* 0x004fe400078e0218 */
[----:B---3--:R-:W-:Y:S02]  /*7080*/  IMAD R6, R5, R30, R6 ;  /* 0x0000001e05067224 */ /* 0x008fe400078e0206 */
[----:B------:R-:W-:Y:S02]  /*7090*/  IMAD R5, R4, R25, R9 ;  /* 0x0000001904057224 */ /* 0x000fe400078e0209 */
[----:B------:R-:W-:-:S02]  /*70a0*/  IMAD.MOV.U32 R8, RZ, RZ, 0x1 ;  /* 0x00000001ff087424 */ /* 0x000fc400078e00ff */
[----:B------:R-:W-:Y:S01]  /*70b0*/  IMAD.MOV.U32 R7, RZ, RZ, R21 ;  /* 0x000000ffff077224 */ /* 0x000fe200078e0015 */
[----:B------:R-:W-:Y:S02]  /*70c0*/  SEL R19, R5, R6, !P0 ;  /* 0x0000000605137207 */ /* 0x000fe40004000000 */
[----:B------:R-:W-:-:S07]  /*70d0*/  SEL R12, R6, R5, !P0 ;  /* 0x00000005060c7207 */ /* 0x000fce0004000000 */
.L_x_163:
[----:B------:R-:W-:-:S08]  /*70e0*/  NOP ;  /* 0x0000000000007918 */ /* 0x000fd00000000000 */
[----:B------:R-:W0:-:S00]  /*70f0*/  USETMAXREG.DEALLOC.CTAPOOL 0x28 ;  /* 0x00000028000079c8 */ /* 0x000e0000080e0500 */
[----:B0-----:R-:W-:-:S13]  /*7100*/  ISETP.NE.AND P0, PT, R3, RZ, PT ;  /* 0x000000ff0300720c */ /* 0x001fda0003f05270 */
[----:B------:R-:W-:Y:S05]  /*7110*/  @P0 EXIT ;  /* 0x000000000000094d */ /* 0x000fea0003800000 */
[----:B------:R-:W-:Y:S01]  /*7120*/  LOP3.LUT P0, RZ, R8, 0xff, RZ, 0xc0, !PT ;  /* 0x000000ff08ff7812 */ /* 0x000fe2000780c0ff */
[----:B------:R-:W-:Y:S02]  /*7130*/  IMAD.MOV.U32 R3, RZ, RZ, 0x1 ;  /* 0x00000001ff037424 */ /* 0x000fe400078e00ff */
[----:B------:R-:W-:-:S10]  /*7140*/  IMAD.MOV.U32 R13, RZ, RZ, RZ ;  /* 0x000000ffff0d7224 */ /* 0x000fd400078e00ff */
[----:B------:R-:W-:Y:S05]  /*7150*/  @!P0 BRA `(.L_x_166) ;  /* 0x0000000c00908947 */ /* 0x000fea0003800000 */
[----:B------:R-:W0:Y:S01]  /*7160*/  LDC R3, c[0x0][0x28c] ;  /* 0x0000a300ff037b82 */ /* 0x000e220000000800 */
[----:B------:R-:W-:Y:S01]  /*7170*/  UMOV UR7, 0x1 ;  /* 0x0000000100077882 */ /* 0x000fe20000000000 */
[----:B------:R-:W-:Y:S01]  /*7180*/  ULDC UR14, c[0x0][0x658] ;  /* 0x00019600000e7ab9 */ /* 0x000fe20000000800 */
[----:B------:R-:W-:Y:S01]  /*7190*/  UMOV UR6, 0xffffffff ;  /* 0xffffffff00067882 */ /* 0x000fe20000000000 */
[----:B------:R-:W-:Y:S01]  /*71a0*/  BSSY B0, `(.L_x_166) ;  /* 0x00000df000007945 */ /* 0x000fe20003800000 */
[----:B------:R-:W-:Y:S01]  /*71b0*/  USHF.L.U32 UR6, UR6, UR14, URZ ;  /* 0x0000000e06067299 */ /* 0x000fe2000800063f */
[----:B------:R-:W-:Y:S01]  /*71c0*/  IMAD.MOV.U32 R11, RZ, RZ, 0x1 ;  /* 0x00000001ff0b7424 */ /* 0x000fe200078e00ff */
[----:B------:R-:W-:Y:S01]  /*71d0*/  LOP3.LUT R10, R18, 0x2, RZ, 0xfc, !PT ;  /* 0x00000002120a7812 */ /* 0x000fe200078efcff */
[----:B------:R-:W1:Y:S01]  /*71e0*/  S2UR UR5, SR_CgaCtaId ;  /* 0x00000000000579c3 */ /* 0x000e620000008800 */
[----:B------:R-:W-:Y:S01]  /*71f0*/  IMAD.MOV.U32 R13, RZ, RZ, RZ ;  /* 0x000000ffff0d7224 */ /* 0x000fe200078e00ff */
[----:B------:R-:W-:Y:S01]  /*7200*/  ULDC UR13, c[0x0][0x600] ;  /* 0x00018000000d7ab9 */ /* 0x000fe20000000800 */
[----:B------:R-:W-:Y:S01]  /*7210*/  UMOV UR23, 0x55 ;  /* 0x0000005500177882 */ /* 0x000fe20000000000 */
[----:B------:R-:W-:-:S02]  /*7220*/  UIADD3 UR13, UR13, -0x1, URZ ;  /* 0xffffffff0d0d7890 */ /* 0x000fc4000fffe03f */
[----:B------:R-:W-:Y:S02]  /*7230*/  USHF.L.U32 UR14, UR7, UR14, URZ ;  /* 0x0000000e070e7299 */ /* 0x000fe4000800063f */
[----:B------:R-:W-:Y:S01]  /*7240*/  ULOP3.LUT UR21, URZ, UR6, URZ, 0x33, !UPT ;  /* 0x000000063f157292 */ /* 0x000fe2000f8e333f */
[----:B------:R-:W-:Y:S01]  /*7250*/  ULDC.64 UR30, c[0x0][0x198] ;  /* 0x00006600001e7ab9 */ /* 0x000fe20000000a00 */
[----:B0-----:R-:W-:-:S05]  /*7260*/  VIADD R3, R3, 0x7f ;  /* 0x0000007f03037836 */ /* 0x001fca0000000000 */
[----:B------:R-:W-:Y:S01]  /*7270*/  SHF.R.S32.HI R4, RZ, 0x1f, R3 ;  /* 0x0000001fff047819 */ /* 0x000fe20000011403 */
[----:B-1----:R-:W-:-:S03]  /*7280*/  ULOP3.LUT UR4, UR5, 0x1, URZ, 0xc0, !UPT ;  /* 0x0000000105047892 */ /* 0x002fc6000f8ec03f */
[----:B------:R-:W-:Y:S01]  /*7290*/  LEA.HI R4, R4, R3, RZ, 0x7 ;  /* 0x0000000304047211 */ /* 0x000fe200078f38ff */
[----:B------:R-:W-:Y:S01]  /*72a0*/  USHF.R.U32.HI UR37, URZ, 0x1, UR5 ;  /* 0x000000013f257899 */ /* 0x000fe20008011605 */
[----:B------:R-:W-:Y:S01]  /*72b0*/  IMAD.MOV.U32 R3, RZ, RZ, 0x1 ;  /* 0x00000001ff037424 */ /* 0x000fe200078e00ff */
[----:B------:R-:W-:Y:S01]  /*72c0*/  USHF.L.U32 UR15, UR5, 0x6, URZ ;  /* 0x00000006050f7899 */ /* 0x000fe2000800063f */
[----:B------:R-:W-:Y:S01]  /*72d0*/  SHF.R.S32.HI R8, RZ, 0x7, R4 ;  /* 0x00000007ff087819 */ /* 0x000fe20000011404 */
[----:B------:R-:W-:Y:S02]  /*72e0*/  USHF.L.U32 UR40, UR5, 0xc, URZ ;  /* 0x0000000c05287899 */ /* 0x000fe4000800063f */
[----:B------:R-:W-:Y:S02]  /*72f0*/  ULOP3.LUT UR5, UR5, 0xfffffffe, URZ, 0xc0, !UPT ;  /* 0xfffffffe05057892 */ /* 0x000fe4000f8ec03f */
[----:B------:R-:W-:Y:S01]  /*7300*/  UISETP.GT.U32.AND UP0, UPT, UR4, 0xffff, UPT ;  /* 0x0000ffff0400788c */ /* 0x000fe2000bf04070 */
[----:B------:R-:W-:Y:S01]  /*7310*/  VIADD R9, R8, 0x1 ;  /* 0x0000000108097836 */ /* 0x000fe20000000000 */
[----:B------:R-:W-:-:S02]  /*7320*/  USHF.L.U32 UR22, UR7, UR5, URZ ;  /* 0x0000000507167299 */ /* 0x000fc4000800063f */
[----:B------:R-:W-:Y:S02]  /*7330*/  ULOP3.LUT UR5, UR5, 0x1, URZ, 0xfc, !UPT ;  /* 0x0000000105057892 */ /* 0x000fe4000f8efc3f */
[----:B------:R-:W-:Y:S02]  /*7340*/  USEL UR4, UR4, 0xffff, !UP0 ;  /* 0x0000ffff04047887 */ /* 0x000fe4000c000000 */
[----:B------:R-:W-:Y:S02]  /*7350*/  USHF.L.U32 UR5, UR7, UR5, URZ ;  /* 0x0000000507057299 */ /* 0x000fe4000800063f */
[----:B------:R-:W-:Y:S02]  /*7360*/  ULOP3.LUT UR4, UR4, 0xffff, URZ, 0xc0, !UPT ;  /* 0x0000ffff04047892 */ /* 0x000fe4000f8ec03f */
[----:B------:R-:W-:Y:S02]  /*7370*/  ULOP3.LUT UR15, UR15, 0x40, URZ, 0xc0, !UPT ;  /* 0x000000400f0f7892 */ /* 0x000fe4000f8ec03f */
[----:B------:R-:W-:-:S02]  /*7380*/  ULOP3.LUT UR22, UR22, UR5, URZ, 0xfc, !UPT ;  /* 0x0000000516167292 */ /* 0x000fc4000f8efc3f */
[----:B------:R-:W-:-:S12]  /*7390*/  USHF.L.U32 UR23, UR23, UR4, URZ ;  /* 0x0000000417177299 */ /* 0x000fd8000800063f */
.L_x_177:
[----:B------:R-:W-:-:S03]  /*73a0*/  UMOV UR4, 0xffffffff ;  /* 0xffffffff00047882 */ /* 0x000fc60000000000 */
[----:B------:R-:W-:Y:S05]  /*73b0*/  BRA.DIV UR4, `(.L_x_167) ;  /* 0x0000000e04bc7947 */ /* 0x000fea000b800000 */
[----:B------:R-:W-:-:S13]  /*73c0*/  ELECT P6, URZ, PT ;  /* 0x00000000003f782f */ /* 0x000fda00038c0000 */
.L_x_187:
[----:B------:R-:W0:Y:S01]  /*73d0*/  LDC R4, c[0x0][0x28c] ;  /* 0x0000a300ff047b82 */ /* 0x000e220000000800 */
[----:B------:R-:W-:Y:S01]  /*73e0*/  BSSY B1, `(.L_x_168) ;  /* 0x0000048000017945 */ /* 0x000fe20003800000 */
[----:B0-----:R-:W-:-:S13]  /*73f0*/  ISETP.LT.OR P6, PT, R4, 0x1, !P6 ;  /* 0x000000010400780c */ /* 0x001fda00077c1670 */
[----:B------:R-:W-:Y:S05]  /*7400*/  @P6 BRA `(.L_x_169) ;  /* 0x0000000400146947 */ /* 0x000fea0003800000 */
[----:B------:R-:W-:Y:S01]  /*7410*/  LEA R12, R12, UR37, 0x2 ;  /* 0x000000250c0c7c11 */ /* 0x000fe2000f8e10ff */
[----:B------:R-:W-:Y:S01]  /*7420*/  IMAD.MOV.U32 R20, RZ, RZ, RZ ;  /* 0x000000ffff147224 */ /* 0x000fe200078e00ff */
[----:B------:R-:W-:Y:S01]  /*7430*/  LEA R19, R19, UR15, 0x7 ;  /* 0x0000000f13137c11 */ /* 0x000fe2000f8e38ff */
[----:B------:R-:W-:Y:S02]  /*7440*/  IMAD.MOV.U32 R4, RZ, RZ, R9 ;  /* 0x000000ffff047224 */ /* 0x000fe400078e0009 */
[----:B------:R-:W-:Y:S02]  /*7450*/  IMAD.MOV.U32 R5, RZ, RZ, R3 ;  /* 0x000000ffff057224 */ /* 0x000fe400078e0003 */
[----:B------:R-:W-:Y:S02]  /*7460*/  IMAD.MOV.U32 R6, RZ, RZ, R13 ;  /* 0x000000ffff067224 */ /* 0x000fe400078e000d */
[----:B------:R-:W-:-:S07]  /*7470*/  IMAD.SHL.U32 R15, R12, 0x20, RZ ;  /* 0x000000200c0f7824 */ /* 0x000fce00078e00ff */
.L_x_172:
[----:B------:R-:W0:Y:S01]  /*7480*/  S2R R21, SR_CgaCtaId ;  /* 0x0000000000157919 */ /* 0x000e220000008800 */
[----:B------:R-:W-:Y:S02]  /*7490*/  MOV R12, 0x400 ;  /* 0x00000400000c7802 */ /* 0x000fe40000000f00 */
[----:B------:R-:W-:-:S13]  /*74a0*/  ISETP.NE.AND P1, PT, R0, RZ, PT ;  /* 0x000000ff0000720c */ /* 0x000fda0003f25270 */
[----:B------:R-:W1:Y:S01]  /*74b0*/  @!P1 LDC R14, c[0x0][0x500] ;  /* 0x00014000ff0e9b82 */ /* 0x000e620000000800 */
[----:B0-----:R-:W-:Y:S02]  /*74c0*/  LEA R23, R21, R12, 0x18 ;  /* 0x0000000c15177211 */ /* 0x001fe400078ec0ff */
[----:B------:R-:W-:-:S03]  /*74d0*/  SHF.L.U32 R12, R5, 0x1f, RZ ;  /* 0x0000001f050c7819 */ /* 0x000fc600000006ff */
[----:B------:R-:W-:-:S04]  /*74e0*/  IMAD R21, R6, 0x8, R23 ;  /* 0x0000000806157824 */ /* 0x000fc800078e0217 */
[----:B------:R-:W0:Y:S02]  /*74f0*/  SYNCS.PHASECHK.TRANS64.TRYWAIT P0, [R21+URZ+0x18], R12 ;  /* 0x0000180c150075a7 */ /* 0x000e24000800017f */
[----:B01----:R-:W-:Y:S05]  /*7500*/  @!P0 BRA `(.L_x_170) ;  /* 0x0000000c00888947 */ /* 0x003fea0003800000 */
.L_x_188:
[----:B0-----:R-:W-:Y:S01]  /*7510*/  PRMT R12, R10, 0x9910, RZ ;  /* 0x000099100a0c7816 */ /* 0x001fe200000000ff */
[----:B------:R0:W-:Y:S03]  /*7520*/  @!P1 SYNCS.ARRIVE.TRANS64 RZ, [R21+URZ], R14 ;  /* 0x0000000e15ff99a7 */ /* 0x0001e6000800003f */
[----:B------:R-:W-:-:S13]  /*7530*/  ISETP.NE.AND P0, PT, R12, 0x2, PT ;  /* 0x000000020c00780c */ /* 0x000fda0003f05270 */
[----:B0-----:R-:W-:Y:S05]  /*7540*/  @P0 BRA `(.L_x_171) ;  /* 0x0000000000040947 */ /* 0x001fea0003800000 */
[----:B------:R-:W-:Y:S01]  /*7550*/  BPT.TRAP 0x1 ;  /* 0x000000040000795c */ /* 0x000fe20000300000 */
.L_x_171:
[----:B------:R-:W-:Y:S01]  /*7560*/  R2UR UR8, R6 ;  /* 0x00000000060872ca */ /* 0x000fe200000e0000 */
[----:B------:R-:W-:Y:S01]  /*7570*/  VIADD R4, R4, 0xffffffff ;  /* 0xffffffff04047836 */ /* 0x000fe20000000000 */
[----:B------:R-:W-:Y:S01]  /*7580*/  R2UR UR10, R23 ;  /* 0x00000000170a72ca */ /* 0x000fe200000e0000 */
[----:B------:R-:W-:Y:S01]  /*7590*/  UIADD3 UR4, UP0, UR30, 0xf0, URZ ;  /* 0x000000f01e047890 */ /* 0x000fe2000ff1e03f */
[----:B------:R-:W-:Y:S01]  /*75a0*/  R2UR UR34, R20 ;  /* 0x00000000142272ca */ /* 0x000fe200000e0000 */
[----:B------:R-:W-:Y:S01]  /*75b0*/  UIADD3 UR42, UP1, UR30, 0x1f0, URZ ;  /* 0x000001f01e2a7890 */ /* 0x000fe2000ff3e03f */
[----:B------:R-:W-:Y:S01]  /*75c0*/  R2UR UR33, R21 ;  /* 0x00000000152172ca */ /* 0x000fe200000e0000 */
[----:B------:R-:W-:Y:S01]  /*75d0*/  UIADD3.X UR5, URZ, UR31, URZ, UP0, !UPT ;  /* 0x0000001f3f057290 */ /* 0x000fe200087fe43f */
[----:B------:R-:W-:Y:S01]  /*75e0*/  R2UR UR35, R15 ;  /* 0x000000000f2372ca */ /* 0x000fe200000e0000 */
[----:B------:R-:W-:Y:S01]  /*75f0*/  UPRMT UR29, URZ, 0x5410, UR23 ;  /* 0x000054103f1d7896 */ /* 0x000fe20008000017 */
[----:B------:R-:W-:Y:S01]  /*7600*/  R2UR UR36, R7 ;  /* 0x00000000072472ca */ /* 0x000fe200000e0000 */
[----:B------:R-:W-:Y:S01]  /*7610*/  UIADD3.X UR43, URZ, UR31, URZ, UP1, !UPT ;  /* 0x0000001f3f2b7290 */ /* 0x000fe20008ffe43f */
[----:B------:R-:W-:Y:S01]  /*7620*/  R2UR UR19, R19 ;  /* 0x00000000131372ca */ /* 0x000fe200000e0000 */
[----:B------:R-:W-:Y:S01]  /*7630*/  USHF.L.U32 UR8, UR8, 0xe, URZ ;  /* 0x0000000e08087899 */ /* 0x000fe2000800063f */
[----:B------:R-:W-:Y:S01]  /*7640*/  ISETP.GT.AND P1, PT, R4, 0x1, PT ;  /* 0x000000010400780c */ /* 0x000fe20003f24270 */
[----:B------:R-:W-:Y:S01]  /*7650*/  UPRMT UR44, URZ, 0x5410, UR22 ;  /* 0x000054103f2c7896 */ /* 0x000fe20008000016 */
[----:B------:R-:W-:Y:S01]  /*7660*/  VIADD R6, R6, 0x1 ;  /* 0x0000000106067836 */ /* 0x000fe20000000000 */
[----:B------:R-:W-:Y:S01]  /*7670*/  ULEA UR9, UR37, UR8, 0xb ;  /* 0x0000000825097291 */ /* 0x000fe2000f8e583f */
[----:B------:R-:W-:Y:S01]  /*7680*/  VIADD R20, R20, 0x80 ;  /* 0x0000008014147836 */ /* 0x000fe20000000000 */
[----:B------:R-:W-:-:S02]  /*7690*/  ULOP3.LUT UR8, UR8, 0x1000, UR40, 0xf8, !UPT ;  /* 0x0000100008087892 */ /* 0x000fc4000f8ef828 */
[----:B------:R-:W-:Y:S01]  /*76a0*/  ULEA UR24, UR9, UR10, 0x1 ;  /* 0x0000000a09187291 */ /* 0x000fe2000f8e083f */
[C---:B------:R-:W-:Y:S01]  /*76b0*/  ISETP.NE.AND P0, PT, R6.reuse, 0x3, PT ;  /* 0x000000030600780c */ /* 0x040fe20003f05270 */
[----:B------:R-:W-:Y:S02]  /*76c0*/  ULEA UR8, UR8, UR10, 0x1 ;  /* 0x0000000a08087291 */ /* 0x000fe4000f8e083f */
[----:B------:R-:W-:Y:S01]  /*76d0*/  UIADD3 UR32, UR24, 0x100, URZ ;  /* 0x0000010018207890 */ /* 0x000fe2000fffe03f */
[----:B------:R-:W-:Y:S01]  /*76e0*/  SEL R12, RZ, 0x1, P0 ;  /* 0x00000001ff0c7807 */ /* 0x000fe20000000000 */
[----:B------:R-:W-:Y:S01]  /*76f0*/  UIADD3 UR26, UR34, 0x40, URZ ;  /* 0x00000040221a7890 */ /* 0x000fe2000fffe03f */
[----:B------:R-:W-:Y:S01]  /*7700*/  SEL R6, R6, RZ, P0 ;  /* 0x000000ff06067207 */ /* 0x000fe20000000000 */
[----:B------:R-:W-:Y:S01]  /*7710*/  UIADD3 UR24, UR24, 0x4100, URZ ;  /* 0x0000410018187890 */ /* 0x000fe2000fffe03f */
[----:B------:R-:W-:Y:S01]  /*7720*/  LOP3.LUT R5, R5, R12, RZ, 0x3c, !PT ;  /* 0x0000000c05057212 */ /* 0x000fe200078e3cff */
[----:B------:R-:W-:-:S02]  /*7730*/  UIADD3 UR16, UR8, 0x18100, URZ ;  /* 0x0001810008107890 */ /* 0x000fc4000fffe03f */
[----:B------:R-:W-:Y:S01]  /*7740*/  UIADD3 UR8, UR8, 0x1c100, URZ ;  /* 0x0001c10008087890 */ /* 0x000fe2000fffe03f */
[----:B------:R-:W-:Y:S01]  /*7750*/  UMOV UR6, 0x0 ;  /* 0x0000000000067882 */ /* 0x000fe20000000000 */
[----:B------:R-:W-:Y:S01]  /*7760*/  UMOV UR7, 0x10000000 ;  /* 0x1000000000077882 */ /* 0x000fe20000000000 */
[----:B------:R-:W-:Y:S01]  /*7770*/  UMOV UR25, UR33 ;  /* 0x0000002100197c82 */ /* 0x000fe20008000000 */
[----:B------:R-:W-:Y:S01]  /*7780*/  UMOV UR27, UR35 ;  /* 0x00000023001b7c82 */ /* 0x000fe20008000000 */
[----:B------:R-:W-:Y:S01]  /*7790*/  UMOV UR28, UR36 ;  /* 0x00000024001c7c82 */ /* 0x000fe20008000000 */
[----:B------:R-:W-:Y:S01]  /*77a0*/  UMOV UR17, UR33 ;  /* 0x0000002100117c82 */ /* 0x000fe20008000000 */
[----:B------:R-:W-:Y:S01]  /*77b0*/  UMOV UR18, UR34 ;  /* 0x0000002200127c82 */ /* 0x000fe20008000000 */
[----:B------:R-:W-:Y:S01]  /*77c0*/  UMOV UR20, UR36 ;  /* 0x0000002400147c82 */ /* 0x000fe20008000000 */
[----:B------:R0:W-:Y:S01]  /*77d0*/  UTMALDG.3D.MULTICAST [UR32], [UR4], UR29, desc[UR6] ;  /* 0x00000620040073b4 */ /* 0x0001e2000801181d */
[----:B------:R-:W-:Y:S01]  /*77e0*/  UMOV UR9, UR33 ;  /* 0x0000002100097c82 */ /* 0x000fe20008000000 */
[----:B------:R-:W-:Y:S01]  /*77f0*/  UMOV UR11, UR19 ;  /* 0x00000013000b7c82 */ /* 0x000fe20008000000 */
[----:B------:R-:W-:Y:S01]  /*7800*/  UMOV UR12, UR36 ;  /* 0x00000024000c7c82 */ /* 0x000fe20008000000 */
[----:B------:R-:W-:Y:S01]  /*7810*/  UMOV UR10, UR26 ;  /* 0x0000001a000a7c82 */ /* 0x000fe20008000000 */
[----:B------:R0:W-:Y:S01]  /*7820*/  UTMALDG.3D.MULTICAST [UR24], [UR4], UR29, desc[UR6] ;  /* 0x00000618040073b4 */ /* 0x0001e2000801181d */
[----:B------:R0:W-:Y:S01]  /*7830*/  UTMALDG.3D.MULTICAST [UR16], [UR42], UR44, desc[UR6] ;  /* 0x000006102a0073b4 */ /* 0x0001e2000801182c */
[----:B------:R0:W-:Y:S02]  /*7840*/  UTMALDG.3D.MULTICAST [UR8], [UR42], UR44, desc[UR6] ;  /* 0x000006082a0073b4 */ /* 0x0001e4000801182c */
[----:B0-----:R-:W-:Y:S05]  /*7850*/  @P1 BRA `(.L_x_172) ;  /* 0xfffffffc00081947 */ /* 0x001fea000383ffff */
.L_x_169:
[----:B------:R-:W-:Y:S05]  /*7860*/  BSYNC B1 ;  /* 0x0000000000017941 */ /* 0x000fea0003800000 */
.L_x_168:
[----:B------:R-:W-:Y:S01]  /*7870*/  LOP3.LUT P1, RZ, R11, 0xff, RZ, 0xc0, !PT ;  /* 0x000000ff0bff7812 */ /* 0x000fe2000782c0ff */
[C---:B------:R-:W-:Y:S01]  /*7880*/  IMAD.IADD R13, R8.reuse, 0x1, R13 ;  /* 0x00000001080d7824 */ /* 0x040fe200078e020d */
[----:B------:R-:W-:Y:S01]  /*7890*/  ULDC.64 UR4, c[0x0][0x650] ;  /* 0x0001940000047ab9 */ /* 0x000fe20000000a00 */
[C---:B------:R-:W-:Y:S01]  /*78a0*/  ISETP.GE.U32.AND P2, PT, R8.reuse, 0x3, PT ;  /* 0x000000030800780c */ /* 0x040fe20003f46070 */
[----:B------:R-:W-:Y:S01]  /*78b0*/  BSSY B1, `(.L_x_173) ;  /* 0x000006b000017945 */ /* 0x000fe20003800000 */
[----:B------:R-:W-:Y:S01]  /*78c0*/  IMAD.MOV.U32 R12, RZ, RZ, -0x1 ;  /* 0xffffffffff0c7424 */ /* 0x000fe200078e00ff */
[----:B------:R-:W-:Y:S01]  /*78d0*/  ISETP.GT.U32.AND P0, PT, R13, 0x2, PT ;  /* 0x000000020d00780c */ /* 0x000fe20003f04070 */
[----:B------:R-:W-:Y:S01]  /*78e0*/  IMAD.MOV.U32 R19, RZ, RZ, -0x1 ;  /* 0xffffffffff137424 */ /* 0x000fe200078e00ff */
[----:B------:R-:W-:Y:S01]  /*78f0*/  PRMT R11, RZ, 0x7610, R11 ;  /* 0x00007610ff0b7816 */ /* 0x000fe2000000000b */
[----:B------:R-:W-:Y:S01]  /*7900*/  IMAD.MOV.U32 R7, RZ, RZ, -0x1 ;  /* 0xffffffffff077424 */ /* 0x000fe200078e00ff */
[----:B------:R-:W-:-:S03]  /*7910*/  ISETP.LT.U32.AND P0, PT, R8, 0x3, P0 ;  /* 0x000000030800780c */ /* 0x000fc60000701070 */
[----:B------:R-:W0:Y:S01]  /*7920*/  @P1 S2R R5, SR_CgaCtaId ;  /* 0x0000000000051919 */ /* 0x000e220000008800 */
[----:B------:R-:W-:-:S04]  /*7930*/  @P1 MOV R4, 0x400 ;  /* 0x0000040000041802 */ /* 0x000fc80000000f00 */
[----:B0-----:R-:W-:Y:S01]  /*7940*/  @P1 LEA R6, R5, R4, 0x18 ;  /* 0x0000000405061211 */ /* 0x001fe200078ec0ff */
[----:B------:R-:W-:Y:S01]  /*7950*/  IMAD.WIDE.U32 R4, R13, -0x55555555, RZ ;  /* 0xaaaaaaab0d047825 */ /* 0x000fe200078e00ff */
[----:B------:R-:W-:Y:S02]  /*7960*/  SEL R4, RZ, 0x1, !P0 ;  /* 0x00000001ff047807 */ /* 0x000fe40004000000 */
[----:B------:R0:W-:Y:S01]  /*7970*/  @P1 SYNCS.ARRIVE.TRANS64.A1T0 RZ, [R6+URZ+0x48], RZ ;  /* 0x000048ff06ff19a7 */ /* 0x0001e2000810003f */
[----:B------:R-:W-:Y:S02]  /*7980*/  IADD3 R16, P1, R16, UR38, RZ ;  /* 0x0000002610107c10 */ /* 0x000fe4000ff3e0ff */
[----:B------:R-:W-:Y:S02]  /*7990*/  LOP3.LUT R3, R3, R4, RZ, 0x3c, !PT ;  /* 0x0000000403037212 */ /* 0x000fe400078e3cff */
[----:B------:R-:W-:Y:S02]  /*79a0*/  IADD3.X R17, R17, UR41, RZ, P1, !PT ;  /* 0x0000002911117c10 */ /* 0x000fe40008ffe4ff */
[----:B------:R-:W-:-:S02]  /*79b0*/  ISETP.GE.U32.AND P0, PT, R16, UR4, PT ;  /* 0x0000000410007c0c */ /* 0x000fc4000bf06070 */
[----:B0-----:R-:W-:Y:S02]  /*79c0*/  SHF.R.U32.HI R6, RZ, 0x1, R5 ;  /* 0x00000001ff067819 */ /* 0x001fe40000011605 */
[----:B------:R-:W-:Y:S02]  /*79d0*/  ISETP.GE.U32.AND.EX P0, PT, R17, UR5, PT, P0 ;  /* 0x0000000511007c0c */ /* 0x000fe4000bf06100 */
[----:B------:R-:W-:Y:S01]  /*79e0*/  @P2 LOP3.LUT R3, R3, 0x1, R6, 0x78, !PT ;  /* 0x0000000103032812 */ /* 0x000fe200078e7806 */
[----:B------:R-:W-:Y:S01]  /*79f0*/  IMAD R13, R6, -0x3, R13 ;  /* 0xfffffffd060d7824 */ /* 0x000fe200078e020d */
[----:B------:R-:W-:-:S09]  /*7a00*/  PRMT R4, RZ, 0x7610, R4 ;  /* 0x00007610ff047816 */ /* 0x000fd20000000004 */
[----:B------:R-:W-:Y:S05]  /*7a10*/  @P0 BRA `(.L_x_174) ;  /* 0x0000000400500947 */ /* 0x000fea0003800000 */
[----:B------:R-:W0:Y:S01]  /*7a20*/  S2R R15, SR_CTAID.X ;  /* 0x00000000000f7919 */ /* 0x000e220000002500 */
[----:B------:R-:W-:Y:S01]  /*7a30*/  ULDC.64 UR4, c[0x0][0x628] ;  /* 0x00018a0000047ab9 */ /* 0x000fe20000000a00 */
[----:B------:R-:W1:Y:S01]  /*7a40*/  LDC R20, c[0x0][0x144] ;  /* 0x00005100ff147b82 */ /* 0x000e620000000800 */
[----:B------:R-:W-:Y:S01]  /*7a50*/  ISETP.NE.U32.AND P0, PT, RZ, UR4, PT ;  /* 0x00000004ff007c0c */ /* 0x000fe2000bf05070 */
[----:B------:R-:W2:Y:S01]  /*7a60*/  S2R R12, SR_CTAID.Y ;  /* 0x00000000000c7919 */ /* 0x000ea20000002600 */
[----:B------:R-:W-:Y:S01]  /*7a70*/  ULDC UR6, c[0x0][0x150] ;  /* 0x0000540000067ab9 */ /* 0x000fe20000000800 */
[----:B------:R-:W-:Y:S01]  /*7a80*/  ULDC UR7, c[0x0][0x630] ;  /* 0x00018c0000077ab9 */ /* 0x000fe20000000800 */
[----:B------:R-:W-:Y:S01]  /*7a90*/  ISETP.NE.AND.EX P0, PT, RZ, UR5, PT, P0 ;  /* 0x00000005ff007c0c */ /* 0x000fe2000bf05300 */
[----:B------:R-:W-:Y:S01]  /*7aa0*/  IMAD.MOV.U32 R4, RZ, RZ, R16 ;  /* 0x000000ffff047224 */ /* 0x000fe200078e0010 */
[----:B0-----:R-:W-:-:S05]  /*7ab0*/  I2FP.F32.U32 R5, R15 ;  /* 0x0000000f00057245 */ /* 0x001fca0000201000 */
[----:B------:R-:W-:Y:S01]  /*7ac0*/  FMUL R21, R5, UR6 ;  /* 0x0000000605157c20 */ /* 0x000fe20008400000 */
[----:B------:R-:W-:-:S05]  /*7ad0*/  IMAD.MOV.U32 R5, RZ, RZ, R17 ;  /* 0x000000ffff057224 */ /* 0x000fca00078e0011 */
[----:B--2---:R-:W-:Y:S05]  /*7ae0*/  @!P0 BRA `(.L_x_175) ;  /* 0x0000000000288947 */ /* 0x004fea0003800000 */
[----:B------:R-:W-:Y:S02]  /*7af0*/  ULDC UR6, c[0x0][0x634] ;  /* 0x00018d0000067ab9 */ /* 0x000fe40000000800 */
[----:B------:R-:W-:-:S05]  /*7b00*/  IADD3 R5, P0, R16, UR6, RZ ;  /* 0x0000000610057c10 */ /* 0x000fca000ff1e0ff */
[----:B------:R-:W-:-:S04]  /*7b10*/  IMAD.X R19, RZ, RZ, R17, P0 ;  /* 0x000000ffff137224 */ /* 0x000fc800000e0611 */
[----:B------:R-:W-:-:S04]  /*7b20*/  IMAD.WIDE.U32 R6, R19, UR4, RZ ;  /* 0x0000000413067c25 */ /* 0x000fc8000f8e00ff */
[----:B------:R-:W-:-:S04]  /*7b30*/  IMAD.WIDE.U32 R6, P0, R5, UR5, R6 ;  /* 0x0000000505067c25 */ /* 0x000fc8000f800006 */
[----:B------:R-:W-:-:S04]  /*7b40*/  IMAD.WIDE.U32 R4, R5, UR4, RZ ;  /* 0x0000000405047c25 */ /* 0x000fc8000f8e00ff */
[----:B------:R-:W-:Y:S01]  /*7b50*/  IMAD.MOV.U32 R4, RZ, RZ, R7 ;  /* 0x000000ffff047224 */ /* 0x000fe200078e0007 */
[----:B------:R-:W-:Y:S01]  /*7b60*/  IADD3 RZ, P1, R5, R6, RZ ;  /* 0x0000000605ff7210 */ /* 0x000fe20007f3e0ff */
[----:B------:R-:W-:-:S04]  /*7b70*/  IMAD.X R5, RZ, RZ, RZ, P0 ;  /* 0x000000ffff057224 */ /* 0x000fc800000e06ff */
[----:B------:R-:W-:-:S08]  /*7b80*/  IMAD.WIDE.U32.X R4, R19, UR5, R4, P1 ;  /* 0x0000000513047c25 */ /* 0x000fd000088e0404 */
.L_x_175:
[--C-:B------:R-:W-:Y:S01]  /*7b90*/  SHF.R.U64 R14, R4, UR7, R5.reuse ;  /* 0x00000007040e7c19 */ /* 0x100fe20008001205 */
[----:B------:R-:W0:Y:S01]  /*7ba0*/  F2I.U32.TRUNC.NTZ R21, R21 ;  /* 0x0000001500157305 */ /* 0x000e22000020f000 */
[----:B------:R-:W-:Y:S01]  /*7bb0*/  SHF.R.U32.HI R4, RZ, UR7, R5 ;  /* 0x00000007ff047c19 */ /* 0x000fe20008011605 */
[----:B------:R-:W-:Y:S01]  /*7bc0*/  ULDC.64 UR4, c[0x0][0x620] ;  /* 0x0001880000047ab9 */ /* 0x000fe20000000a00 */
[----:B------:R-:W-:Y:S01]  /*7bd0*/  IADD3 R7, P0, RZ, -R14, RZ ;  /* 0x8000000eff077210 */ /* 0x000fe20007f1e0ff */
[----:B------:R-:W-:-:S04]  /*7be0*/  ULDC.64 UR6, c[0x0][0x640] ;  /* 0x0001900000067ab9 */ /* 0x000fc80000000a00 */
[----:B------:R-:W-:Y:S01]  /*7bf0*/  IMAD.X R4, RZ, RZ, ~R4, P0 ;  /* 0x000000ffff047224 */ /* 0x000fe200000e0e04 */
[----:B------:R-:W-:-:S03]  /*7c00*/  ISETP.NE.U32.AND P0, PT, RZ, UR6, PT ;  /* 0x00000006ff007c0c */ /* 0x000fc6000bf05070 */
[----:B------:R-:W-:Y:S01]  /*7c10*/  IMAD R6, R4, UR4, RZ ;  /* 0x0000000404067c24 */ /* 0x000fe2000f8e02ff */
[----:B------:R-:W-:Y:S01]  /*7c20*/  ISETP.NE.AND.EX P0, PT, RZ, UR7, PT, P0 ;  /* 0x00000007ff007c0c */ /* 0x000fe2000bf05300 */
[----:B------:R-:W-:Y:S01]  /*7c30*/  IMAD.WIDE.U32 R4, R7, UR4, R16 ;  /* 0x0000000407047c25 */ /* 0x000fe2000f8e0010 */
[----:B------:R-:W-:-:S03]  /*7c40*/  ULDC UR4, c[0x0][0x618] ;  /* 0x0001860000047ab9 */ /* 0x000fc60000000800 */
[----:B------:R-:W-:Y:S01]  /*7c50*/  IMAD R7, R7, UR5, R6 ;  /* 0x0000000507077c24 */ /* 0x000fe2000f8e0206 */
[----:B------:R-:W-:Y:S01]  /*7c60*/  ULDC UR5, c[0x0][0x154] ;  /* 0x0000550000057ab9 */ /* 0x000fe20000000800 */
[----:B0-----:R-:W-:Y:S02]  /*7c70*/  IMAD.MOV R6, RZ, RZ, -R21 ;  /* 0x000000ffff067224 */ /* 0x001fe400078e0a15 */
[----:B------:R-:W0:Y:S01]  /*7c80*/  LDC R21, c[0x0][0x148] ;  /* 0x00005200ff157b82 */ /* 0x000e220000000800 */
[----:B------:R-:W-:Y:S02]  /*7c90*/  IMAD.IADD R5, R5, 0x1, R7 ;  /* 0x0000000105057824 */ /* 0x000fe400078e0207 */
[----:B-1----:R-:W-:Y:S01]  /*7ca0*/  IMAD R15, R20, R6, R15 ;  /* 0x00000006140f7224 */ /* 0x002fe200078e020f */
[----:B------:R-:W-:Y:S02]  /*7cb0*/  I2FP.F32.U32 R6, R12 ;  /* 0x0000000c00067245 */ /* 0x000fe40000201000 */
[----:B------:R-:W-:-:S02]  /*7cc0*/  SHF.R.U64 R19, R4, UR4, R5 ;  /* 0x0000000404137c19 */ /* 0x000fc40008001205 */
[----:B------:R-:W-:Y:S01]  /*7cd0*/  SHF.R.U32.HI R4, RZ, UR4, R5 ;  /* 0x00000004ff047c19 */ /* 0x000fe20008011605 */
[----:B------:R-:W-:Y:S01]  /*7ce0*/  FMUL R6, R6, UR5 ;  /* 0x0000000506067c20 */ /* 0x000fe20008400000 */
[----:B------:R-:W-:Y:S02]  /*7cf0*/  ULDC UR4, c[0x0][0x608] ;  /* 0x0001820000047ab9 */ /* 0x000fe40000000800 */
[--C-:B------:R-:W-:Y:S01]  /*7d00*/  SHF.R.U64 R22, R19, UR4, R4.reuse ;  /* 0x0000000413167c19 */ /* 0x100fe20008001204 */
[----:B------:R1:W2:Y:S01]  /*7d10*/  F2I.U32.TRUNC.NTZ R24, R6 ;  /* 0x0000000600187305 */ /* 0x0002a2000020f000 */
[----:B------:R-:W-:Y:S01]  /*7d20*/  SHF.R.U32.HI R5, RZ, UR4, R4 ;  /* 0x00000004ff057c19 */ /* 0x000fe20008011604 */
[----:B------:R-:W-:-:S03]  /*7d30*/  ULDC UR4, c[0x0][0x658] ;  /* 0x0001960000047ab9 */ /* 0x000fc60000000800 */
[--C-:B------:R-:W-:Y:S02]  /*7d40*/  SHF.R.U64 R20, R22, UR4, R5.reuse ;  /* 0x0000000416147c19 */ /* 0x100fe40008001205 */
[----:B------:R-:W-:-:S03]  /*7d50*/  SHF.R.U32.HI R23, RZ, UR4, R5 ;  /* 0x00000004ff177c19 */ /* 0x000fc60008011605 */
[----:B------:R-:W-:Y:S02]  /*7d60*/  IMAD.MOV.U32 R4, RZ, RZ, R20 ;  /* 0x000000ffff047224 */ /* 0x000fe400078e0014 */
[----:B------:R-:W-:Y:S01]  /*7d70*/  IMAD.MOV.U32 R5, RZ, RZ, R23 ;  /* 0x000000ffff057224 */ /* 0x000fe200078e0017 */
[----:B-1----:R-:W-:Y:S06]  /*7d80*/  @!P0 BRA `(.L_x_176) ;  /* 0x0000000000288947 */ /* 0x002fec0003800000 */
        /* <DEDUP_REMOVED lines=10> */
.L_x_176:
[----:B------:R-:W-:Y:S01]  /*7e30*/  ISETP.NE.AND P0, PT, R2, 0x1, PT ;  /* 0x000000010200780c */ /* 0x000fe20003f05270 */
[----:B------:R-:W-:Y:S01]  /*7e40*/  ULDC UR4, c[0x0][0x648] ;  /* 0x0001920000047ab9 */ /* 0x000fe20000000800 */
[----:B------:R-:W-:Y:S01]  /*7e50*/  LOP3.LUT R22, R22, UR21, RZ, 0xc0, !PT ;  /* 0x0000001516167c12 */ /* 0x000fe2000f8ec0ff */
[----:B--2---:R-:W-:Y:S01]  /*7e60*/  IMAD.MOV R24, RZ, RZ, -R24 ;  /* 0x000000ffff187224 */ /* 0x004fe200078e0a18 */
[----:B------:R-:W-:Y:S01]  /*7e70*/  SHF.R.U64 R5, R4, UR4, R5 ;  /* 0x0000000404057c19 */ /* 0x000fe20008001205 */
[----:B------:R-:W-:Y:S01]  /*7e80*/  ULDC UR4, c[0x0][0x638] ;  /* 0x00018e0000047ab9 */ /* 0x000fe20000000800 */
[----:B------:R-:W-:Y:S01]  /*7e90*/  LOP3.LUT R19, R19, UR13, RZ, 0xc0, !PT ;  /* 0x0000000d13137c12 */ /* 0x000fe2000f8ec0ff */
[----:B------:R-:W-:Y:S01]  /*7ea0*/  ULDC UR5, c[0x0][0x610] ;  /* 0x0001840000057ab9 */ /* 0x000fe20000000800 */
[----:B------:R-:W-:Y:S02]  /*7eb0*/  IMAD.MOV.U32 R4, RZ, RZ, 0x1 ;  /* 0x00000001ff047424 */ /* 0x000fe400078e00ff */
[----:B------:R-:W-:-:S02]  /*7ec0*/  IMAD.MOV R7, RZ, RZ, -R5 ;  /* 0x000000ffff077224 */ /* 0x000fc400078e0a05 */
[----:B------:R-:W-:Y:S02]  /*7ed0*/  IMAD R22, R5, UR14, R22 ;  /* 0x0000000e05167c24 */ /* 0x000fe4000f8e0216 */
[----:B0-----:R-:W-:Y:S02]  /*7ee0*/  @P0 IMAD R15, R21, R24, R12 ;  /* 0x00000018150f0224 */ /* 0x001fe400078e020c */
[----:B------:R-:W-:Y:S01]  /*7ef0*/  IMAD R20, R7, UR4, R20 ;  /* 0x0000000407147c24 */ /* 0x000fe2000f8e0214 */
[----:B------:R-:W-:Y:S01]  /*7f00*/  ULDC UR4, c[0x0][0x600] ;  /* 0x0001800000047ab9 */ /* 0x000fe20000000800 */
[----:B------:R-:W-:Y:S02]  /*7f10*/  IMAD R15, R22, UR5, R15 ;  /* 0x00000005160f7c24 */ /* 0x000fe4000f8e020f */
[----:B------:R-:W-:Y:S02]  /*7f20*/  IMAD R20, R20, UR4, R19 ;  /* 0x0000000414147c24 */ /* 0x000fe4000f8e0213 */
[----:B------:R-:W-:-:S03]  /*7f30*/  IMAD.MOV.U32 R7, RZ, RZ, R14 ;  /* 0x000000ffff077224 */ /* 0x000fc600078e000e */
[----:B------:R-:W-:Y:S02]  /*7f40*/  SEL R19, R20, R15, !P0 ;  /* 0x0000000f14137207 */ /* 0x000fe40004000000 */
[----:B------:R-:W-:-:S07]  /*7f50*/  SEL R12, R15, R20, !P0 ;  /* 0x000000140f0c7207 */ /* 0x000fce0004000000 */
.L_x_174:
[----:B------:R-:W-:Y:S05]  /*7f60*/  BSYNC B1 ;  /* 0x0000000000017941 */ /* 0x000fea0003800000 */
.L_x_173:
[----:B------:R-:W-:-:S13]  /*7f70*/  LOP3.LUT P0, RZ, R4, 0xff, RZ, 0xc0, !PT ;  /* 0x000000ff04ff7812 */ /* 0x000fda000780c0ff */
[----:B------:R-:W-:Y:S05]  /*7f80*/  @P0 BRA `(.L_x_177) ;  /* 0xfffffff400040947 */ /* 0x000fea000383ffff */
[----:B------:R-:W-:Y:S05]  /*7f90*/  BSYNC B0 ;  /* 0x0000000000007941 */ /* 0x000fea0003800000 */
.L_x_166:
[----:B------:R-:W-:-:S03]  /*7fa0*/  UMOV UR4, 0xffffffff ;  /* 0xffffffff00047882 */ /* 0x000fc60000000000 */
[----:B------:R-:W-:Y:S05]  /*7fb0*/  BRA.DIV UR4, `(.L_x_178) ;  /* 0x0000000204f07947 */ /* 0x000fea000b800000 */
[----:B------:R-:W-:-:S13]  /*7fc0*/  ELECT P6, URZ, PT ;  /* 0x00000000003f782f */ /* 0x000fda00038c0000 */
.L_x_191:
[----:B------:R-:W-:Y:S04]  /*7fd0*/  BSSY B0, `(.L_x_179) ;  /* 0x0000022000007945 */ /* 0x000fe80003800000 */
[----:B------:R-:W-:Y:S05]  /*7fe0*/  @!P6 BRA `(.L_x_180) ;  /* 0x000000000080e947 */ /* 0x000fea0003800000 */
[----:B------:R-:W-:-:S04]  /*7ff0*/  LOP3.LUT R18, R18, 0x2, RZ, 0xfc, !PT ;  /* 0x0000000212127812 */ /* 0x000fc800078efcff */
[----:B------:R-:W-:-:S13]  /*8000*/  ISETP.NE.AND P0, PT, R18, 0x3, PT ;  /* 0x000000031200780c */ /* 0x000fda0003f05270 */
[----:B------:R-:W-:Y:S05]  /*8010*/  @!P0 BRA `(.L_x_181) ;  /* 0x0000000000048947 */ /* 0x000fea0003800000 */
[----:B------:R-:W-:Y:S01]  /*8020*/  BPT.TRAP 0x1 ;  /* 0x000000040000795c */ /* 0x000fe20000300000 */
.L_x_181:
[----:B------:R-:W0:Y:S01]  /*8030*/  S2R R5, SR_CgaCtaId ;  /* 0x0000000000057919 */ /* 0x000e220000008800 */
[----:B------:R-:W-:Y:S02]  /*8040*/  MOV R0, 0x400 ;  /* 0x0000040000007802 */ /* 0x000fe40000000f00 */
[----:B------:R-:W-:Y:S02]  /*8050*/  SHF.L.U32 R4, R3, 0x1f, RZ ;  /* 0x0000001f03047819 */ /* 0x000fe400000006ff */
[----:B0-----:R-:W-:-:S05]  /*8060*/  LEA R0, R5, R0, 0x18 ;  /* 0x0000000005007211 */ /* 0x001fca00078ec0ff */
[----:B------:R-:W-:-:S04]  /*8070*/  VIADD R0, R0, 0x18 ;  /* 0x0000001800007836 */ /* 0x000fc80000000000 */
[C---:B------:R-:W-:Y:S02]  /*8080*/  IMAD R7, R13.reuse, 0x8, R0 ;  /* 0x000000080d077824 */ /* 0x040fe400078e0200 */
[----:B------:R-:W-:Y:S02]  /*8090*/  VIADD R13, R13, 0x1 ;  /* 0x000000010d0d7836 */ /* 0x000fe40000000000 */
[----:B------:R-:W0:Y:S03]  /*80a0*/  SYNCS.PHASECHK.TRANS64.TRYWAIT P0, [R7+URZ], R4 ;  /* 0x00000004070075a7 */ /* 0x000e26000800017f */
[----:B------:R-:W-:-:S04]  /*80b0*/  ISETP.NE.AND P1, PT, R13, 0x3, PT ;  /* 0x000000030d00780c */ /* 0x000fc80003f25270 */
[----:B------:R-:W-:Y:S02]  /*80c0*/  SEL R2, RZ, 0x1, P1 ;  /* 0x00000001ff027807 */ /* 0x000fe40000800000 */
[----:B------:R-:W-:Y:S02]  /*80d0*/  SEL R13, R13, RZ, P1 ;  /* 0x000000ff0d0d7207 */ /* 0x000fe40000800000 */
[----:B------:R-:W-:-:S03]  /*80e0*/  LOP3.LUT R9, R3, R2, RZ, 0x3c, !PT ;  /* 0x0000000203097212 */ /* 0x000fc600078e3cff */
[----:B------:R-:W-:Y:S01]  /*80f0*/  IMAD R6, R13, 0x8, R0 ;  /* 0x000000080d067824 */ /* 0x000fe200078e0200 */
[----:B------:R-:W-:Y:S01]  /*8100*/  SHF.L.U32 R5, R9, 0x1f, RZ ;  /* 0x0000001f09057819 */ /* 0x000fe200000006ff */
[----:B0-----:R-:W-:Y:S06]  /*8110*/  @!P0 BRA `(.L_x_182) ;  /* 0x0000000000b88947 */ /* 0x001fec0003800000 */
.L_x_192:
[----:B------:R-:W1:Y:S01]  /*8120*/  SYNCS.PHASECHK.TRANS64.TRYWAIT P0, [R6+URZ], R5 ;  /* 0x00000005060075a7 */ /* 0x000e62000800017f */
[----:B------:R-:W-:-:S05]  /*8130*/  VIADD R2, R13, 0x1 ;  /* 0x000000010d027836 */ /* 0x000fca0000000000 */
[----:B------:R-:W-:-:S04]  /*8140*/  ISETP.NE.AND P1, PT, R2, 0x3, PT ;  /* 0x000000030200780c */ /* 0x000fc80003f25270 */
[----:B0-----:R-:W-:Y:S02]  /*8150*/  SEL R4, RZ, 0x1, P1 ;  /* 0x00000001ff047807 */ /* 0x001fe40000800000 */
[----:B------:R-:W-:Y:S02]  /*8160*/  SEL R3, R2, RZ, P1 ;  /* 0x000000ff02037207 */ /* 0x000fe40000800000 */
[----:B------:R-:W-:Y:S01]  /*8170*/  LOP3.LUT R4, R9, R4, RZ, 0x3c, !PT ;  /* 0x0000000409047212 */ /* 0x000fe200078e3cff */
[----:B-1----:R-:W-:Y:S06]  /*8180*/  @!P0 BRA `(.L_x_183) ;  /* 0x0000000000b08947 */ /* 0x002fec0003800000 */
.L_x_193:
[----:B------:R-:W-:Y:S01]  /*8190*/  IMAD R3, R3, 0x8, R0 ;  /* 0x0000000803037824 */ /* 0x000fe200078e0200 */
[----:B------:R-:W-:-:S07]  /*81a0*/  SHF.L.U32 R0, R4, 0x1f, RZ ;  /* 0x0000001f04007819 */ /* 0x000fce00000006ff */
.L_x_184:
[----:B-1----:R1:W2:Y:S02]  /*81b0*/  SYNCS.PHASECHK.TRANS64.TRYWAIT P0, [R3+URZ], R0 ;  /* 0x00000000030075a7 */ /* 0x0022a4000800017f */
[----:B--2---:R-:W-:Y:S05]  /*81c0*/  @!P0 NANOSLEEP.SYNCS 0x989680 ;  /* 0x009896800000895d */ /* 0x004fea0003900000 */
[----:B------:R-:W2:Y:S02]  /*81d0*/  @!P0 SYNCS.PHASECHK.TRANS64 P0, [R3+URZ], R0 ;  /* 0x00000000030085a7 */ /* 0x000ea4000800007f */
[----:B--2---:R-:W-:Y:S05]  /*81e0*/  @!P0 BRA `(.L_x_184) ;  /* 0xfffffffc00f08947 */ /* 0x004fea000383ffff */
.L_x_180:
[----:B------:R-:W-:Y:S05]  /*81f0*/  BSYNC B0 ;  /* 0x0000000000007941 */ /* 0x000fea0003800000 */
.L_x_179:
[----:B------:R-:W-:Y:S05]  /*8200*/  EXIT ;  /* 0x000000000000794d */ /* 0x000fea0003800000 */
.L_x_21:
[----:B-1----:R1:W2:Y:S02]  /*8210*/  SYNCS.PHASECHK.TRANS64.TRYWAIT P1, [R3+URZ], R0 ;  /* 0x00000000030075a7 */ /* 0x0022a4000802017f */
[----:B--2---:R-:W-:Y:S05]  /*8220*/  @!P1 NANOSLEEP.SYNCS 0x989680 ;  /* 0x009896800000995d */ /* 0x004fea0003900000 */
[----:B------:R-:W2:Y:S02]  /*8230*/  @!P1 SYNCS.PHASECHK.TRANS64 P1, [R3+URZ], R0 ;  /* 0x00000000030095a7 */ /* 0x000ea4000802007f */
[----:B--2---:R-:W-:Y:S05]  /*8240*/  @!P1 BRA `(.L_x_21) ;  /* 0xfffffffc00f09947 */ /* 0x004fea000383ffff */
[----:B------:R-:W-:Y:S05]  /*8250*/  BRA `(.L_x_20) ;  /* 0xffffff94004c7947 */ /* 0x000fea000383ffff */
.L_x_26:
[----:B-1----:R1:W2:Y:S02]  /*8260*/  SYNCS.PHASECHK.TRANS64.TRYWAIT P1, [R5+URZ], R4 ;  /* 0x00000004050075a7 */ /* 0x0022a4000802017f */
[----:B--2---:R-:W-:Y:S05]  /*8270*/  @!P1 NANOSLEEP.SYNCS 0x989680 ;  /* 0x009896800000995d */ /* 0x004fea0003900000 */
[----:B------:R-:W2:Y:S02]  /*8280*/  @!P1 SYNCS.PHASECHK.TRANS64 P1, [R5+URZ], R4 ;  /* 0x00000004050095a7 */ /* 0x000ea4000802007f */
[----:B--2---:R-:W-:Y:S05]  /*8290*/  @!P1 BRA `(.L_x_26) ;  /* 0xfffffffc00f09947 */ /* 0x004fea000383ffff */
[----:B------:R-:W-:Y:S05]  /*82a0*/  BRA `(.L_x_25) ;  /* 0xffffff9800987947 */ /* 0x000fea000383ffff */
.L_x_167:
[----:B------:R-:W-:Y:S01]  /*82b0*/  BSSY B1, `(.L_x_185) ;  /* 0x0000006000017945 */ /* 0x000fe20003800000 */
[----:B------:R-:W-:-:S07]  /*82c0*/  IMAD.MOV.U32 R15, RZ, RZ, -0x1 ;  /* 0xffffffffff0f7424 */ /* 0x000fce00078e00ff */
[----:B------:R-:W-:Y:S05]  /*82d0*/  WARPSYNC.COLLECTIVE R15, `(.L_x_186) ;  /* 0x000000000f0c7348 */ /* 0x000fea0003c00000 */
[----:B------:R-:W-:Y:S02]  /*82e0*/  ELECT P6, UR62, PT ;  /* 0x00000000003e782f */ /* 0x000fe400038c0000 */
[----:B------:R-:W-:Y:S01]  /*82f0*/  MOV R14, UR62 ;  /* 0x0000003e000e7c02 */ /* 0x000fe20008000f00 */
[----:B------:R-:W-:Y:S10]  /*8300*/  ENDCOLLECTIVE ;  /* 0x000000000000791b */ /* 0x000ff40003800000 */
.L_x_186:
[----:B------:R-:W-:Y:S05]  /*8310*/  BSYNC B1 ;  /* 0x0000000000017941 */ /* 0x000fea0003800000 */
.L_x_185:
[----:B------:R-:W-:Y:S05]  /*8320*/  BRA `(.L_x_187) ;  /* 0xfffffff000287947 */ /* 0x000fea000383ffff */
.L_x_170:
[----:B0-----:R0:W1:Y:S02]  /*8330*/  SYNCS.PHASECHK.TRANS64.TRYWAIT P0, [R21+URZ+0x18], R12 ;  /* 0x0000180c150075a7 */ /* 0x001064000800017f */
[----:B-1----:R-:W-:Y:S05]  /*8340*/  @!P0 NANOSLEEP.SYNCS 0x989680 ;  /* 0x009896800000895d */ /* 0x002fea0003900000 */
[----:B------:R-:W1:Y:S02]  /*8350*/  @!P0 SYNCS.PHASECHK.TRANS64 P0, [R21+URZ+0x18], R12 ;  /* 0x0000180c150085a7 */ /* 0x000e64000800007f */
[----:B-1----:R-:W-:Y:S05]  /*8360*/  @!P0 BRA `(.L_x_170) ;  /* 0xfffffffc00f08947 */ /* 0x002fea000383ffff */
[----:B------:R-:W-:Y:S05]  /*8370*/  BRA `(.L_x_188) ;  /* 0xfffffff000647947 */ /* 0x000fea000383ffff */
.L_x_178:
[----:B------:R-:W-:Y:S01]  /*8380*/  BSSY B0, `(.L_x_189) ;  /* 0x0000006000007945 */ /* 0x000fe20003800000 */
[----:B------:R-:W-:-:S07]  /*8390*/  IMAD.MOV.U32 R15, RZ, RZ, -0x1 ;  /* 0xffffffffff0f7424 */ /* 0x000fce00078e00ff */
[----:B------:R-:W-:Y:S05]  /*83a0*/  WARPSYNC.COLLECTIVE R15, `(.L_x_190) ;  /* 0x000000000f0c7348 */ /* 0x000fea0003c00000 */
[----:B------:R-:W-:Y:S02]  /*83b0*/  ELECT P6, UR62, PT ;  /* 0x00000000003e782f */ /* 0x000fe400038c0000 */
[----:B------:R-:W-:Y:S01]  /*83c0*/  MOV R14, UR62 ;  /* 0x0000003e000e7c02 */ /* 0x000fe20008000f00 */
[----:B------:R-:W-:Y:S10]  /*83d0*/  ENDCOLLECTIVE ;  /* 0x000000000000791b */ /* 0x000ff40003800000 */
.L_x_190:
[----:B------:R-:W-:Y:S05]  /*83e0*/  BSYNC B0 ;  /* 0x0000000000007941 */ /* 0x000fea0003800000 */
.L_x_189:
[----:B------:R-:W-:Y:S05]  /*83f0*/  BRA `(.L_x_191) ;  /* 0xfffffff800f47947 */ /* 0x000fea000383ffff */
.L_x_182:
[----:B0-----:R0:W1:Y:S02]  /*8400*/  SYNCS.PHASECHK.TRANS64.TRYWAIT P0, [R7+URZ], R4 ;  /* 0x00000004070075a7 */ /* 0x001064000800017f */
[----:B-1----:R-:W-:Y:S05]  /*8410*/  @!P0 NANOSLEEP.SYNCS 0x989680 ;  /* 0x009896800000895d */ /* 0x002fea0003900000 */
[----:B------:R-:W1:Y:S02]  /*8420*/  @!P0 SYNCS.PHASECHK.TRANS64 P0, [R7+URZ], R4 ;  /* 0x00000004070085a7 */ /* 0x000e64000800007f */
[----:B-1----:R-:W-:Y:S05]  /*8430*/  @!P0 BRA `(.L_x_182) ;  /* 0xfffffffc00f08947 */ /* 0x002fea000383ffff */
[----:B------:R-:W-:Y:S05]  /*8440*/  BRA `(.L_x_192) ;  /* 0xfffffffc00347947 */ /* 0x000fea000383ffff */
.L_x_183:
[----:B0-----:R0:W1:Y:S02]  /*8450*/  SYNCS.PHASECHK.TRANS64.TRYWAIT P0, [R6+URZ], R5 ;  /* 0x00000005060075a7 */ /* 0x001064000800017f */
[----:B-1----:R-:W-:Y:S05]  /*8460*/  @!P0 NANOSLEEP.SYNCS 0x989680 ;  /* 0x009896800000895d */ /* 0x002fea0003900000 */
[----:B------:R-:W1:Y:S02]  /*8470*/  @!P0 SYNCS.PHASECHK.TRANS64 P0, [R6+URZ], R5 ;  /* 0x00000005060085a7 */ /* 0x000e64000800007f */
[----:B-1----:R-:W-:Y:S05]  /*8480*/  @!P0 BRA `(.L_x_183) ;  /* 0xfffffffc00f08947 */ /* 0x002fea000383ffff */
[----:B------:R-:W-:Y:S05]  /*8490*/  BRA `(.L_x_193) ;  /* 0xfffffffc003c7947 */ /* 0x000fea000383ffff */
.L_x_194:
[----:B------:R-:W-:-:S00]  /*84a0*/  BRA `(.L_x_194) ;  /* 0xfffffffc00fc7947 */ /* 0x000fc0000383ffff */
[----:B------:R-:W-:-:S00]  /*84b0*/  NOP ;  /* 0x0000000000007918 */ /* 0x000fc00000000000 */
        /* <DEDUP_REMOVED lines=12> */
.L_x_195:


//--------------------- .nv.global.init           --------------------------
	.section	.nv.global.init,"aw",@progbits
.nv.global.init:
	.type		$str$22,@object
	.size		$str$22,($str$23 - $str$22)
$str$22:
        /*0000*/ 	.byte	0x6b, 0x5f, 0x74, 0x69, 0x6c, 0x65, 0x5f, 0x63, 0x6f, 0x75, 0x6e, 0x74, 0x20, 0x3e, 0x3d, 0x20
        /*0010*/ 	.byte	0x31, 0x00
	.type		$str$23,@object
	.size		$str$23,(__unnamed_1 - $str$23)
$str$23:
        /*0012*/ 	.byte	0x2f, 0x74, 0x6d, 0x70, 0x2f, 0x63, 0x75, 0x74, 0x6c, 0x61, 0x73, 0x73, 0x5f, 0x73, 0x77, 0x65
        /*0022*/ 	.byte	0x65, 0x70, 0x5f, 0x73, 0x72, 0x63, 0x2f, 0x69, 0x6e, 0x63, 0x6c, 0x75, 0x64, 0x65, 0x2f, 0x63
        /*0032*/ 	.byte	0x75, 0x74, 0x6c, 0x61, 0x73, 0x73, 0x2f, 0x67, 0x65, 0x6d, 0x6d, 0x2f, 0x63, 0x6f, 0x6c, 0x6c
        /*0042*/ 	.byte	0x65, 0x63, 0x74, 0x69, 0x76, 0x65, 0x2f, 0x73, 0x6d, 0x39, 0x30, 0x5f, 0x6d, 0x6d, 0x61, 0x5f
        /*0052*/ 	.byte	0x74, 0x6d, 0x61, 0x5f, 0x67, 0x6d, 0x6d, 0x61, 0x5f, 0x73, 0x73, 0x5f, 0x77, 0x61, 0x72, 0x70
        /*0062*/ 	.byte	0x73, 0x70, 0x65, 0x63, 0x69, 0x61, 0x6c, 0x69, 0x7a, 0x65, 0x64, 0x2e, 0x68, 0x70, 0x70, 0x00
	.type		__unnamed_1,@object
	.size		__unnamed_1,(.L_0 - __unnamed_1)
__unnamed_1:
        /*0072*/ 	.byte	0x76, 0x6f, 0x69, 0x64, 0x20, 0x63, 0x75, 0x74, 0x6c, 0x61, 0x73, 0x73, 0x3a, 0x3a, 0x67, 0x65
        /* <DEDUP_REMOVED lines=181> */
.L_0:


//--------------------- .nv.shared._ZN7cutlass13device_kernelINS_4gemm6kernel13GemmUniversalIN4cute5tupleIJiiiiEEENS1_10collective13CollectiveMmaINS1_34MainloopSm90TmaGmmaWarpSpecializedILi3ENS5_IJNS4_1CILi2EEENSA_ILi4EEENSA_ILi1EEEEEENS1_35KernelTmaWarpSpecializedCooperativeEEENS5_IJNSA_ILi128EEESH_SH_EEENS_6half_tENS5_IJlSD_lEEESJ_SK_NS4_8TiledMMAINS4_8MMA_AtomIJNS4_4SM904GMMA26MMA_64x128x16_F32F16F16_SSILNSO_5MajorE0ELSQ_0ELNSO_7ScaleInE1ELSR_1EEEEEENS4_6LayoutINS5_IJSB_SD_SD_EEENS5_IJSD_NSA_ILi0EEESW_EEEEENS5_IJNS4_10UnderscoreESZ_SZ_EEEEENS4_23SM90_TMA_LOAD_MULTICASTENS4_14ComposedLayoutINS4_7SwizzleILi3ELi4ELi3EEENS4_18smem_ptr_flag_bitsILi16EEENSU_INS5_IJNSA_ILi8EEENSA_ILi64EEEEEENS5_IJS19_SD_EEEEEEEvNS4_8identityES12_S1D_vS1E_EENS_8epilogue10collective6detail29Sm90TmaWarpSpecializedAdapterINS1H_15DefaultEpilogueISJ_SK_SK_NS1G_6thread17LinearCombinationISJ_Li1EffLNS1L_9ScaleType4KindE0ELNS_15FloatRoundStyleE2ESJ_EENS1_15EpilogueDefaultEEEEEvvEEEEvNT_6ParamsE --------------------------
	.section	.nv.shared._ZN7cutlass13device_kernelINS_4gemm6kernel13GemmUniversalIN4cute5tupleIJiiiiEEENS1_10collective13CollectiveMmaINS1_34MainloopSm90TmaGmmaWarpSpecializedILi3ENS5_IJNS4_1CILi2EEENSA_ILi4EEENSA_ILi1EEEEEENS1_35KernelTmaWarpSpecializedCooperativeEEENS5_IJNSA_ILi128EEESH_SH_EEENS_6half_tENS5_IJlSD_lEEESJ_SK_NS4_8TiledMMAINS4_8MMA_AtomIJNS4_4SM904GMMA26MMA_64x128x16_F32F16F16_SSILNSO_5MajorE0ELSQ_0ELNSO_7ScaleInE1ELSR_1EEEEEENS4_6LayoutINS5_IJSB_SD_SD_EEENS5_IJSD_NSA_ILi0EEESW_EEEEENS5_IJNS4_10UnderscoreESZ_SZ_EEEEENS4_23SM90_TMA_LOAD_MULTICASTENS4_14ComposedLayoutINS4_7SwizzleILi3ELi4ELi3EEENS4_18smem_ptr_flag_bitsILi16EEENSU_INS5_IJNSA_ILi8EEENSA_ILi64EEEEEENS5_IJS19_SD_EEEEEEEvNS4_8identityES12_S1D_vS1E_EENS_8epilogue10collective6detail29Sm90TmaWarpSpecializedAdapterINS1H_15DefaultEpilogueISJ_SK_SK_NS1G_6thread17LinearCombinationISJ_Li1EffLNS1L_9ScaleType4KindE0ELNS_15FloatRoundStyleE2ESJ_EENS1_15EpilogueDefaultEEEEEvvEEEEvNT_6ParamsE,"aw",@nobits
	.sectionflags	@""
	.align	16
	.zero		1024


//--------------------- .nv.shared.reserved.0     --------------------------
	.section	.nv.shared.reserved.0,"aw",@nobits
	.weak		__nv_reservedSMEM_offset_0_alias
	.size		__nv_reservedSMEM_offset_0_alias, 0, 0
	.other		__nv_reservedSMEM_offset_0_alias,@"STO_CUDA_RESERVED_SHARED STV_DEFAULT"
__nv_reservedSMEM_offset_0_alias:
	.zero		0


//--------------------- .nv.global                --------------------------
	.section	.nv.global,"aw",@nobits
.nv.global:
	.type		_ZN40_INTERNAL_99657a63_4_k_cu_48762056_232604cute1_E,@object
	.size		_ZN40_INTERNAL_99657a63_4_k_cu_48762056_232604cute1_E,(_ZN40_INTERNAL_99657a63_4_k_cu_48762056_232604cuda3std3__45__cpo6cbeginE - _ZN40_INTERNAL_99657a63_4_k_cu_48762056_232604cute1_E)
_ZN40_INTERNAL_99657a63_4_k_cu_48762056_232604cute1_E:
	.zero		1
	.type		_ZN40_INTERNAL_99657a63_4_k_cu_48762056_232604cuda3std3__45__cpo6cbeginE,@object
	.size		_ZN40_INTERNAL_99657a63_4_k_cu_48762056_232604cuda3std3__45__cpo6cbeginE,(_ZN40_INTERNAL_99657a63_4_k_cu_48762056_232604cuda3std3__48in_placeE - _ZN40_INTERNAL_99657a63_4_k_cu_48762056_232604cuda3std3__45__cpo6cbeginE)
_ZN40_INTERNAL_99657a63_4_k_cu_48762056_232604cuda3std3__45__cpo6cbeginE:
	.zero		1
	.type		_ZN40_INTERNAL_99657a63_4_k_cu_48762056_232604cuda3std3__48in_placeE,@object
	.size		_ZN40_INTERNAL_99657a63_4_k_cu_48762056_232604cuda3std3__48in_placeE,(_ZN40_INTERNAL_99657a63_4_k_cu_48762056_232604cuda3std6ranges3__45__cpo9iter_moveE - _ZN40_INTERNAL_99657a63_4_k_cu_48762056_232604cuda3std3__48in_placeE)
_ZN40_INTERNAL_99657a63_4_k_cu_48762056_232604cuda3std3__48in_placeE:
	.zero		1
	.type		_ZN40_INTERNAL_99657a63_4_k_cu_48762056_232604cuda3std6ranges3__45__cpo9iter_moveE,@object
	.size		_ZN40_INTERNAL_99657a63_4_k_cu_48762056_232604cuda3std6ranges3__45__cpo9iter_moveE,(_ZN40_INTERNAL_99657a63_4_k_cu_48762056_232604cuda3std3__45__cpo5beginE - _ZN40_INTERNAL_99657a63_4_k_cu_48762056_232604cuda3std6ranges3__45__cpo9iter_moveE)
_ZN40_INTERNAL_99657a63_4_k_cu_48762056_232604cuda3std6ranges3__45__cpo9iter_moveE:
	.zero		1
	.type		_ZN40_INTERNAL_99657a63_4_k_cu_48762056_232604cuda3std3__45__cpo5beginE,@object
	.size		_ZN40_INTERNAL_99657a63_4_k_cu_48762056_232604cuda3std3__45__cpo5beginE,(_ZN40_INTERNAL_99657a63_4_k_cu_48762056_232604cuda3std3__442_GLOBAL__N__99657a63_4_k_cu_48762056_232606ignoreE - _ZN40_INTERNAL_99657a63_4_k_cu_48762056_232604cuda3std3__45__cpo5beginE)
_ZN40_INTERNAL_99657a63_4_k_cu_48762056_232604cuda3std3__45__cpo5beginE:
	.zero		1
	.type		_ZN40_INTERNAL_99657a63_4_k_cu_48762056_232604cuda3std3__442_GLOBAL__N__99657a63_4_k_cu_48762056_232606ignoreE,@object
	.size		_ZN40_INTERNAL_99657a63_4_k_cu_48762056_232604cuda3std3__442_GLOBAL__N__99657a63_4_k_cu_48762056_232606ignoreE,(_ZN40_INTERNAL_99657a63_4_k_cu_48762056_232604cute7productE - _ZN40_INTERNAL_99657a63_4_k_cu_48762056_232604cuda3std3__442_GLOBAL__N__99657a63_4_k_cu_48762056_232606ignoreE)
_ZN40_INTERNAL_99657a63_4_k_cu_48762056_232604cuda3std3__442_GLOBAL__N__99657a63_4_k_cu_48762056_232606ignoreE:
	.zero		1
	.type		_ZN40_INTERNAL_99657a63_4_k_cu_48762056_232604cute7productE,@object
	.size		_ZN40_INTERNAL_99657a63_4_k_cu_48762056_232604cute7productE,(_ZN40_INTERNAL_99657a63_4_k_cu_48762056_232604cuda3std3__45__cpo3endE - _ZN40_INTERNAL_99657a63_4_k_cu_48762056_232604cute7productE)
_ZN40_INTERNAL_99657a63_4_k_cu_48762056_232604cute7productE:
	.zero		1
	.type		_ZN40_INTERNAL_99657a63_4_k_cu_48762056_232604cuda3std3__45__cpo3endE,@object
	.size		_ZN40_INTERNAL_99657a63_4_k_cu_48762056_232604cuda3std3__45__cpo3endE,(_ZN40_INTERNAL_99657a63_4_k_cu_48762056_232604cuda3std3__419piecewise_constructE - _ZN40_INTERNAL_99657a63_4_k_cu_48762056_232604cuda3std3__45__cpo3endE)
_ZN40_INTERNAL_99657a63_4_k_cu_48762056_232604cuda3std3__45__cpo3endE:
	.zero		1
	.type		_ZN40_INTERNAL_99657a63_4_k_cu_48762056_232604cuda3std3__419piecewise_constructE,@object
	.size		_ZN40_INTERNAL_99657a63_4_k_cu_48762056_232604cuda3std3__419piecewise_constructE,(_ZN40_INTERNAL_99657a63_4_k_cu_48762056_232604cuda3std3__45__cpo4cendE - _ZN40_INTERNAL_99657a63_4_k_cu_48762056_232604cuda3std3__419piecewise_constructE)
_ZN40_INTERNAL_99657a63_4_k_cu_48762056_232604cuda3std3__419piecewise_constructE:
	.zero		1
	.type		_ZN40_INTERNAL_99657a63_4_k_cu_48762056_232604cuda3std3__45__cpo4cendE,@object
	.size		_ZN40_INTERNAL_99657a63_4_k_cu_48762056_232604cuda3std3__45__cpo4cendE,(_ZN40_INTERNAL_99657a63_4_k_cu_48762056_232604cuda3std6ranges3__45__cpo4swapE - _ZN40_INTERNAL_99657a63_4_k_cu_48762056_232604cuda3std3__45__cpo4cendE)
_ZN40_INTERNAL_99657a63_4_k_cu_48762056_232604cuda3std3__45__cpo4cendE:
	.zero		1
	.type		_ZN40_INTERNAL_99657a63_4_k_cu_48762056_232604cuda3std6ranges3__45__cpo4swapE,@object
	.size		_ZN40_INTERNAL_99657a63_4_k_cu_48762056_232604cuda3std6ranges3__45__cpo4swapE,(.L_8 - _ZN40_INTERNAL_99657a63_4_k_cu_48762056_232604cuda3std6ranges3__45__cpo4swapE)
_ZN40_INTERNAL_99657a63_4_k_cu_48762056_232604cuda3std6ranges3__45__cpo4swapE:
	.zero		1
.L_8:


//--------------------- .nv.constant0._ZN7cutlass13device_kernelINS_4gemm6kernel13GemmUniversalIN4cute5tupleIJiiiiEEENS1_10collective13CollectiveMmaINS1_34MainloopSm90TmaGmmaWarpSpecializedILi3ENS5_IJNS4_1CILi2EEENSA_ILi4EEENSA_ILi1EEEEEENS1_35KernelTmaWarpSpecializedCooperativeEEENS5_IJNSA_ILi128EEESH_SH_EEENS_6half_tENS5_IJlSD_lEEESJ_SK_NS4_8TiledMMAINS4_8MMA_AtomIJNS4_4SM904GMMA26MMA_64x128x16_F32F16F16_SSILNSO_5MajorE0ELSQ_0ELNSO_7ScaleInE1ELSR_1EEEEEENS4_6LayoutINS5_IJSB_SD_SD_EEENS5_IJSD_NSA_ILi0EEESW_EEEEENS5_IJNS4_10UnderscoreESZ_SZ_EEEEENS4_23SM90_TMA_LOAD_MULTICASTENS4_14ComposedLayoutINS4_7SwizzleILi3ELi4ELi3EEENS4_18smem_ptr_flag_bitsILi16EEENSU_INS5_IJNSA_ILi8EEENSA_ILi64EEEEEENS5_IJS19_SD_EEEEEEEvNS4_8identityES12_S1D_vS1E_EENS_8epilogue10collective6detail29Sm90TmaWarpSpecializedAdapterINS1H_15DefaultEpilogueISJ_SK_SK_NS1G_6thread17LinearCombinationISJ_Li1EffLNS1L_9ScaleType4KindE0ELNS_15FloatRoundStyleE2ESJ_EENS1_15EpilogueDefaultEEEEEvvEEEEvNT_6ParamsE --------------------------
	.section	.nv.constant0._ZN7cutlass13device_kernelINS_4gemm6kernel13GemmUniversalIN4cute5tupleIJiiiiEEENS1_10collective13CollectiveMmaINS1_34MainloopSm90TmaGmmaWarpSpecializedILi3ENS5_IJNS4_1CILi2EEENSA_ILi4EEENSA_ILi1EEEEEENS1_35KernelTmaWarpSpecializedCooperativeEEENS5_IJNSA_ILi128EEESH_SH_EEENS_6half_tENS5_IJlSD_lEEESJ_SK_NS4_8TiledMMAINS4_8MMA_AtomIJNS4_4SM904GMMA26MMA_64x128x16_F32F16F16_SSILNSO_5MajorE0ELSQ_0ELNSO_7ScaleInE1ELSR_1EEEEEENS4_6LayoutINS5_IJSB_SD_SD_EEENS5_IJSD_NSA_ILi0EEESW_EEEEENS5_IJNS4_10UnderscoreESZ_SZ_EEEEENS4_23SM90_TMA_LOAD_MULTICASTENS4_14ComposedLayoutINS4_7SwizzleILi3ELi4ELi3EEENS4_18smem_ptr_flag_bitsILi16EEENSU_INS5_IJNSA_ILi8EEENSA_ILi64EEEEEENS5_IJS19_SD_EEEEEEEvNS4_8identityES12_S1D_vS1E_EENS_8epilogue10collective6detail29Sm90TmaWarpSpecializedAdapterINS1H_15DefaultEpilogueISJ_SK_SK_NS1G_6thread17LinearCombinationISJ_Li1EffLNS1L_9ScaleType4KindE0ELNS_15FloatRoundStyleE2ESJ_EENS1_15EpilogueDefaultEEEEEvvEEEEvNT_6ParamsE,"a",@progbits
	.sectionflags	@""
	.align	4
.nv.constant0._ZN7cutlass13device_kernelINS_4gemm6kernel13GemmUniversalIN4cute5tupleIJiiiiEEENS1_10collective13CollectiveMmaINS1_34MainloopSm90TmaGmmaWarpSpecializedILi3ENS5_IJNS4_1CILi2EEENSA_ILi4EEENSA_ILi1EEEEEENS1_35KernelTmaWarpSpecializedCooperativeEEENS5_IJNSA_ILi128EEESH_SH_EEENS_6half_tENS5_IJlSD_lEEESJ_SK_NS4_8TiledMMAINS4_8MMA_AtomIJNS4_4SM904GMMA26MMA_64x128x16_F32F16F16_SSILNSO_5MajorE0ELSQ_0ELNSO_7ScaleInE1ELSR_1EEEEEENS4_6LayoutINS5_IJSB_SD_SD_EEENS5_IJSD_NSA_ILi0EEESW_EEEEENS5_IJNS4_10UnderscoreESZ_SZ_EEEEENS4_23SM90_TMA_LOAD_MULTICASTENS4_14ComposedLayoutINS4_7SwizzleILi3ELi4ELi3EEENS4_18smem_ptr_flag_bitsILi16EEENSU_INS5_IJNSA_ILi8EEENSA_ILi64EEEEEENS5_IJS19_SD_EEEEEEEvNS4_8identityES12_S1D_vS1E_EENS_8epilogue10collective6detail29Sm90TmaWarpSpecializedAdapterINS1H_15DefaultEpilogueISJ_SK_SK_NS1G_6thread17LinearCombinationISJ_Li1EffLNS1L_9ScaleType4KindE0ELNS_15FloatRoundStyleE2ESJ_EENS1_15EpilogueDefaultEEEEEvvEEEEvNT_6ParamsE:
	.zero		1664


//--------------------- SYMBOLS --------------------------

	.type		.nv.reservedSmem.offset0,@object
	.size		.nv.reservedSmem.offset0,0x4
	.type		__assertfail,@function
